	.headerflags	@"EF_CUDA_TEXMODE_UNIFIED EF_CUDA_64BIT_ADDRESS EF_CUDA_SM86 EF_CUDA_VIRTUAL_SM(EF_CUDA_SM86)"
	.elftype	@"ET_EXEC"


//--------------------- .nv.info                  --------------------------
	.section	.nv.info,"",@"SHT_CUDA_INFO"
	.align	4


	//----- nvinfo : EIATTR_REGCOUNT
	.align		4
        /*0000*/ 	.byte	0x04, 0x2f
        /*0002*/ 	.short	(.L_1 - .L_0)
	.align		4
.L_0:
        /*0004*/ 	.word	index@(chunk_gated_delta_rule_fwd_kernel_h_blockdim64)
        /*0008*/ 	.word	0x000000ff


	//----- nvinfo : EIATTR_MAX_STACK_SIZE
	.align		4
.L_1:
        /*000c*/ 	.byte	0x04, 0x23
        /*000e*/ 	.short	(.L_3 - .L_2)
	.align		4
.L_2:
        /*0010*/ 	.word	index@(chunk_gated_delta_rule_fwd_kernel_h_blockdim64)
        /*0014*/ 	.word	0x00000000


	//----- nvinfo : EIATTR_MIN_STACK_SIZE
	.align		4
.L_3:
        /*0018*/ 	.byte	0x04, 0x12
        /*001a*/ 	.short	(.L_5 - .L_4)
	.align		4
.L_4:
        /*001c*/ 	.word	index@(chunk_gated_delta_rule_fwd_kernel_h_blockdim64)
        /*0020*/ 	.word	0x00000000


	//----- nvinfo : EIATTR_FRAME_SIZE
	.align		4
.L_5:
        /*0024*/ 	.byte	0x04, 0x11
        /*0026*/ 	.short	(.L_7 - .L_6)
	.align		4
.L_6:
        /*0028*/ 	.word	index@(chunk_gated_delta_rule_fwd_kernel_h_blockdim64)
        /*002c*/ 	.word	0x00000000
.L_7:


//--------------------- .nv.info.chunk_gated_delta_rule_fwd_kernel_h_blockdim64 --------------------------
	.section	.nv.info.chunk_gated_delta_rule_fwd_kernel_h_blockdim64,"",@"SHT_CUDA_INFO"
	.align	4


	//----- nvinfo : EIATTR_CUDA_API_VERSION
	.align		4
        /*0000*/ 	.byte	0x04, 0x37
        /*0002*/ 	.short	(.L_9 - .L_8)
.L_8:
        /*0004*/ 	.word	0x0000007b


	//----- nvinfo : EIATTR_SW2861232_WAR
	.align		4
.L_9:
        /*0008*/ 	.byte	0x01, 0x35
	.zero		2


	//----- nvinfo : EIATTR_PARAM_CBANK
	.align		4
        /*000c*/ 	.byte	0x04, 0x0a
        /*000e*/ 	.short	(.L_11 - .L_10)
	.align		4
.L_10:
        /*0010*/ 	.word	index@(.nv.constant0.chunk_gated_delta_rule_fwd_kernel_h_blockdim64)
        /*0014*/ 	.short	0x0160
        /*0016*/ 	.short	0x0044


	//----- nvinfo : EIATTR_CBANK_PARAM_SIZE
	.align		4
.L_11:
        /*0018*/ 	.byte	0x03, 0x19
        /*001a*/ 	.short	0x0044


	//----- nvinfo : EIATTR_KPARAM_INFO
	.align		4
        /*001c*/ 	.byte	0x04, 0x17
        /*001e*/ 	.short	(.L_13 - .L_12)
.L_12:
        /*0020*/ 	.word	0x00000000
        /*0024*/ 	.short	0x0008
        /*0026*/ 	.short	0x0040
        /*0028*/ 	.byte	0x00, 0xf0, 0x11, 0x00


	//----- nvinfo : EIATTR_KPARAM_INFO
	.align		4
.L_13:
        /*002c*/ 	.byte	0x04, 0x17
        /*002e*/ 	.short	(.L_15 - .L_14)
.L_14:
        /*0030*/ 	.word	0x00000000
        /*0034*/ 	.short	0x0007
        /*0036*/ 	.short	0x0038
        /*0038*/ 	.byte	0x00, 0xf0, 0x21, 0x00


	//----- nvinfo : EIATTR_KPARAM_INFO
	.align		4
.L_15:
        /*003c*/ 	.byte	0x04, 0x17
        /*003e*/ 	.short	(.L_17 - .L_16)
.L_16:
        /*0040*/ 	.word	0x00000000
        /*0044*/ 	.short	0x0006
        /*0046*/ 	.short	0x0030
        /*0048*/ 	.byte	0x00, 0xf0, 0x21, 0x00


	//----- nvinfo : EIATTR_KPARAM_INFO
	.align		4
.L_17:
        /*004c*/ 	.byte	0x04, 0x17
        /*004e*/ 	.short	(.L_19 - .L_18)
.L_18:
        /*0050*/ 	.word	0x00000000
        /*0054*/ 	.short	0x0005
        /*0056*/ 	.short	0x0028
        /*0058*/ 	.byte	0x00, 0xf0, 0x21, 0x00


	//----- nvinfo : EIATTR_KPARAM_INFO
	.align		4
.L_19:
        /*005c*/ 	.byte	0x04, 0x17
        /*005e*/ 	.short	(.L_21 - .L_20)
.L_20:
        /*0060*/ 	.word	0x00000000
        /*0064*/ 	.short	0x0004
        /*0066*/ 	.short	0x0020
        /*0068*/ 	.byte	0x00, 0xf0, 0x21, 0x00


	//----- nvinfo : EIATTR_KPARAM_INFO
	.align		4
.L_21:
        /*006c*/ 	.byte	0x04, 0x17
        /*006e*/ 	.short	(.L_23 - .L_22)
.L_22:
        /*0070*/ 	.word	0x00000000
        /*0074*/ 	.short	0x0003
        /*0076*/ 	.short	0x0018
        /*0078*/ 	.byte	0x00, 0xf0, 0x21, 0x00


	//----- nvinfo : EIATTR_KPARAM_INFO
	.align		4
.L_23:
        /*007c*/ 	.byte	0x04, 0x17
        /*007e*/ 	.short	(.L_25 - .L_24)
.L_24:
        /*0080*/ 	.word	0x00000000
        /*0084*/ 	.short	0x0002
        /*0086*/ 	.short	0x0010
        /*0088*/ 	.byte	0x00, 0xf0, 0x21, 0x00


	//----- nvinfo : EIATTR_KPARAM_INFO
	.align		4
.L_25:
        /*008c*/ 	.byte	0x04, 0x17
        /*008e*/ 	.short	(.L_27 - .L_26)
.L_26:
        /*0090*/ 	.word	0x00000000
        /*0094*/ 	.short	0x0001
        /*0096*/ 	.short	0x0008
        /*0098*/ 	.byte	0x00, 0xf0, 0x21, 0x00


	//----- nvinfo : EIATTR_KPARAM_INFO
	.align		4
.L_27:
        /*009c*/ 	.byte	0x04, 0x17
        /*009e*/ 	.short	(.L_29 - .L_28)
.L_28:
        /*00a0*/ 	.word	0x00000000
        /*00a4*/ 	.short	0x0000
        /*00a6*/ 	.short	0x0000
        /*00a8*/ 	.byte	0x00, 0xf0, 0x21, 0x00


	//----- nvinfo : EIATTR_MAXREG_COUNT
	.align		4
.L_29:
        /*00ac*/ 	.byte	0x03, 0x1b
        /*00ae*/ 	.short	0x00ff


	//----- nvinfo : EIATTR_EXIT_INSTR_OFFSETS
	.align		4
        /*00b0*/ 	.byte	0x04, 0x1c
        /*00b2*/ 	.short	(.L_31 - .L_30)


	//   ....[0]....
.L_30:
        /*00b4*/ 	.word	0x000061c0


	//   ....[1]....
        /*00b8*/ 	.word	0x000061f0


	//----- nvinfo : EIATTR_MAX_THREADS
	.align		4
.L_31:
        /*00bc*/ 	.byte	0x04, 0x05
        /*00be*/ 	.short	(.L_33 - .L_32)
.L_32:
        /*00c0*/ 	.word	0x00000080
        /*00c4*/ 	.word	0x00000001
        /*00c8*/ 	.word	0x00000001
.L_33:


//--------------------- .nv.rel.action            --------------------------
	.section	.nv.rel.action,"",@"SHT_CUDA_RELOCINFO"
	.align	8
	.sectionentsize	8
        /*0000*/ 	.byte	0x73, 0x00, 0x00, 0x00, 0x00, 0x00, 0x00, 0x00, 0x00, 0x00, 0x00, 0x11, 0x25, 0x00, 0x05, 0x36


//--------------------- .nv.constant0.chunk_gated_delta_rule_fwd_kernel_h_blockdim64 --------------------------
	.section	.nv.constant0.chunk_gated_delta_rule_fwd_kernel_h_blockdim64,"a",@progbits
	.align	4
.nv.constant0.chunk_gated_delta_rule_fwd_kernel_h_blockdim64:
	.zero		420


//--------------------- .text.chunk_gated_delta_rule_fwd_kernel_h_blockdim64 --------------------------
	.section	.text.chunk_gated_delta_rule_fwd_kernel_h_blockdim64,"ax",@progbits
	.sectionflags	@"SHF_BARRIERS=1"
	.sectioninfo	@"SHI_REGISTERS=255"
	.align	128
        .global         chunk_gated_delta_rule_fwd_kernel_h_blockdim64
        .type           chunk_gated_delta_rule_fwd_kernel_h_blockdim64,@function
        .size           chunk_gated_delta_rule_fwd_kernel_h_blockdim64,(.L_x_4 - chunk_gated_delta_rule_fwd_kernel_h_blockdim64)
        .other          chunk_gated_delta_rule_fwd_kernel_h_blockdim64,@"STO_CUDA_ENTRY STV_DEFAULT"
chunk_gated_delta_rule_fwd_kernel_h_blockdim64:
.text.chunk_gated_delta_rule_fwd_kernel_h_blockdim64:
[----:B------:R-:W-:-:S02]  /*0000*/  IMAD.MOV.U32 R1, RZ, RZ, c[0x0][0x28] ;  /* 0x00000a00ff017624 */ /* 0x000fc400078e00ff */
[----:B------:R-:W1:Y:S01]  /*0010*/  S2UR UR15, SR_CTAID.Y ;  /* 0x00000000000f79c3 */ /* 0x000e620000002600 */
[----:B------:R-:W-:Y:S01]  /*0020*/  IMAD.MOV.U32 R2, RZ, RZ, 0x4 ;  /* 0x00000004ff027424 */ /* 0x000fe200078e00ff */
[----:B------:R-:W-:Y:S02]  /*0030*/  ULDC.64 UR20, c[0x0][0x118] ;  /* 0x0000460000147ab9 */ /* 0x000fe40000000a00 */
[----:B-1----:R-:W-:-:S04]  /*0040*/  USHF.R.S32.HI UR4, URZ, 0x1f, UR15 ;  /* 0x0000001f3f047899 */ /* 0x002fc8000801140f */
[----:B------:R-:W-:-:S04]  /*0050*/  ULEA.HI UR4, UR4, UR15, URZ, 0x4 ;  /* 0x0000000f04047291 */ /* 0x000fc8000f8f203f */
[----:B------:R-:W-:-:S06]  /*0060*/  USHF.R.S32.HI UR6, URZ, 0x4, UR4 ;  /* 0x000000043f067899 */ /* 0x000fcc0008011404 */
[----:B------:R-:W-:-:S04]  /*0070*/  IMAD.U32 R3, RZ, RZ, UR6 ;  /* 0x00000006ff037e24 */ /* 0x000fc8000f8e00ff */
[----:B------:R-:W-:-:S05]  /*0080*/  IMAD.WIDE R2, R3, R2, c[0x0][0x190] ;  /* 0x0000640003027625 */ /* 0x000fca00078e0202 */
[----:B------:R1:W2:Y:S04]  /*0090*/  LDG.E R6, [R2.64] ;  /* 0x0000001402067981 */ /* 0x0002a8000c1e1900 */
[----:B------:R1:W3:Y:S01]  /*00a0*/  LDG.E R7, [R2.64+0x4] ;  /* 0x0000041402077981 */ /* 0x0002e2000c1e1900 */
[----:B------:R-:W4:Y:S01]  /*00b0*/  S2UR UR14, SR_CTAID.X ;  /* 0x00000000000e79c3 */ /* 0x000f220000002500 */
[----:B------:R-:W-:Y:S01]  /*00c0*/  ULOP3.LUT UR4, UR4, 0xfffffff0, URZ, 0xc0, !UPT ;  /* 0xfffffff004047892 */ /* 0x000fe2000f8ec03f */
[----:B------:R-:W-:Y:S01]  /*00d0*/  LOP3.LUT R215, R215, 0xffffff7f, RZ, 0xc0, !PT ;  /* 0xffffff7fd7d77812 */ /* 0x000fe200078ec0ff */
[----:B------:R-:W1:Y:S01]  /*00e0*/  S2R R0, SR_TID.X ;  /* 0x0000000000007919 */ /* 0x000e620000002100 */
[----:B------:R-:W-:Y:S02]  /*00f0*/  UMOV UR25, 0x2 ;  /* 0x0000000200197882 */ /* 0x000fe40000000000 */
[----:B------:R-:W-:-:S02]  /*0100*/  UIADD3 UR7, -UR4, UR15, URZ ;  /* 0x0000000f04077290 */ /* 0x000fc4000fffe13f */
[----:B------:R-:W-:Y:S02]  /*0110*/  ULDC.64 UR8, c[0x0][0x170] ;  /* 0x00005c0000087ab9 */ /* 0x000fe40000000a00 */
[----:B------:R-:W-:Y:S02]  /*0120*/  ULDC.64 UR10, c[0x0][0x168] ;  /* 0x00005a00000a7ab9 */ /* 0x000fe40000000a00 */
[----:B------:R-:W-:Y:S02]  /*0130*/  ULDC.64 UR12, c[0x0][0x160] ;  /* 0x00005800000c7ab9 */ /* 0x000fe40000000a00 */
[----:B------:R-:W-:Y:S02]  /*0140*/  UMOV UR18, 0x8 ;  /* 0x0000000800127882 */ /* 0x000fe40000000000 */
[----:B----4-:R-:W-:Y:S01]  /*0150*/  USHF.L.U32 UR14, UR14, 0x6, URZ ;  /* 0x000000060e0e7899 */ /* 0x010fe2000800063f */
[----:B-1----:R-:W-:Y:S01]  /*0160*/  SHF.R.U32.HI R214, RZ, 0x3, R0 ;  /* 0x00000003ffd67819 */ /* 0x002fe20000011600 */
[----:B------:R-:W-:-:S02]  /*0170*/  IMAD.SHL.U32 R15, R0, 0x8, RZ ;  /* 0x00000008000f7824 */ /* 0x000fc400078e00ff */
[----:B------:R-:W-:Y:S02]  /*0180*/  USHF.R.S32.HI UR26, URZ, 0x1f, UR14 ;  /* 0x0000001f3f1a7899 */ /* 0x000fe4000801140e */
[----:B------:R-:W-:Y:S01]  /*0190*/  IMAD.U32 R8, RZ, RZ, UR14 ;  /* 0x0000000eff087e24 */ /* 0x000fe2000f8e00ff */
[----:B------:R-:W-:Y:S02]  /*01a0*/  SGXT.U32 R214, R214, 0x4 ;  /* 0x00000004d6d6781a */ /* 0x000fe40000000000 */
[----:B------:R-:W-:Y:S02]  /*01b0*/  LOP3.LUT R11, R15, 0x38, R0, 0x48, !PT ;  /* 0x000000380f0b7812 */ /* 0x000fe400078e4800 */
[C---:B------:R-:W-:Y:S01]  /*01c0*/  LOP3.LUT R213, R214.reuse, 0x10, RZ, 0xfc, !PT ;  /* 0x00000010d6d57812 */ /* 0x040fe200078efcff */
[----:B------:R-:W-:Y:S01]  /*01d0*/  IMAD.WIDE.U32 R4, R214, 0x800, RZ ;  /* 0x00000800d6047825 */ /* 0x000fe200078e00ff */
[--C-:B------:R-:W-:Y:S02]  /*01e0*/  LOP3.LUT R47, R8, 0x38, R15.reuse, 0xf8, !PT ;  /* 0x00000038082f7812 */ /* 0x100fe400078ef80f */
[----:B------:R-:W-:Y:S01]  /*01f0*/  LOP3.LUT R212, R214, 0x20, RZ, 0xfc, !PT ;  /* 0x00000020d6d47812 */ /* 0x000fe200078efcff */
[----:B------:R-:W-:Y:S01]  /*0200*/  IMAD.WIDE.U32 R2, R213, 0x800, RZ ;  /* 0x00000800d5027825 */ /* 0x000fe200078e00ff */
[----:B------:R-:W-:-:S02]  /*0210*/  LOP3.LUT R9, R4, 0x38, R15, 0xf8, !PT ;  /* 0x0000003804097812 */ /* 0x000fc400078ef80f */
[-C--:B------:R-:W-:Y:S01]  /*0220*/  IADD3 R221, P0, R4, R47.reuse, RZ ;  /* 0x0000002f04dd7210 */ /* 0x080fe20007f1e0ff */
[----:B------:R-:W-:Y:S01]  /*0230*/  IMAD.SHL.U32 R12, R214, 0x40, RZ ;  /* 0x00000040d60c7824 */ /* 0x000fe200078e00ff */
[C---:B------:R-:W-:Y:S01]  /*0240*/  SHF.L.U64.HI R31, R9.reuse, 0x1, R5 ;  /* 0x00000001091f7819 */ /* 0x040fe20000010205 */
[----:B------:R-:W-:Y:S01]  /*0250*/  IMAD.SHL.U32 R22, R9, 0x2, RZ ;  /* 0x0000000209167824 */ /* 0x000fe200078e00ff */
[----:B------:R-:W-:Y:S01]  /*0260*/  IADD3.X R220, R5, UR26, RZ, P0, !PT ;  /* 0x0000001a05dc7c10 */ /* 0x000fe200087fe4ff */
[----:B------:R-:W-:Y:S01]  /*0270*/  IMAD.WIDE.U32 R4, R212, 0x800, RZ ;  /* 0x00000800d4047825 */ /* 0x000fe200078e00ff */
[C---:B------:R-:W-:Y:S02]  /*0280*/  LOP3.LUT R21, R2.reuse, 0x38, R15, 0xf8, !PT ;  /* 0x0000003802157812 */ /* 0x040fe400078ef80f */
[-C--:B------:R-:W-:Y:S01]  /*0290*/  IADD3 R219, P1, R2, R47.reuse, RZ ;  /* 0x0000002f02db7210 */ /* 0x080fe20007f3e0ff */
[----:B------:R-:W-:Y:S01]  /*02a0*/  IMAD.SHL.U32 R14, R213, 0x40, RZ ;  /* 0x00000040d50e7824 */ /* 0x000fe200078e00ff */
[----:B------:R-:W-:Y:S01]  /*02b0*/  LOP3.LUT R211, R214, 0x30, RZ, 0xfc, !PT ;  /* 0x00000030d6d37812 */ /* 0x000fe200078efcff */
[----:B------:R-:W-:Y:S01]  /*02c0*/  IMAD.SHL.U32 R16, R212, 0x40, RZ ;  /* 0x00000040d4107824 */ /* 0x000fe200078e00ff */
[C---:B------:R-:W-:Y:S01]  /*02d0*/  SHF.L.U64.HI R32, R21.reuse, 0x1, R3 ;  /* 0x0000000115207819 */ /* 0x040fe20000010203 */
[----:B------:R-:W-:Y:S01]  /*02e0*/  IMAD.SHL.U32 R21, R21, 0x2, RZ ;  /* 0x0000000215157824 */ /* 0x000fe200078e00ff */
[----:B------:R-:W-:Y:S01]  /*02f0*/  IADD3.X R218, R3, UR26, RZ, P1, !PT ;  /* 0x0000001a03da7c10 */ /* 0x000fe20008ffe4ff */
[----:B------:R-:W-:Y:S01]  /*0300*/  IMAD.WIDE.U32 R2, R211, 0x800, RZ ;  /* 0x00000800d3027825 */ /* 0x000fe200078e00ff */
[----:B------:R-:W-:-:S02]  /*0310*/  IADD3 R217, P0, R4, R47, RZ ;  /* 0x0000002f04d97210 */ /* 0x000fc40007f1e0ff */
[----:B------:R-:W-:Y:S01]  /*0320*/  ISETP.LT.U32.AND P2, PT, R47, 0x80, PT ;  /* 0x000000802f00780c */ /* 0x000fe20003f41070 */
[----:B------:R-:W-:Y:S01]  /*0330*/  IMAD.SHL.U32 R18, R211, 0x40, RZ ;  /* 0x00000040d3127824 */ /* 0x000fe200078e00ff */
[----:B------:R-:W-:Y:S02]  /*0340*/  IADD3.X R216, R5, UR26, RZ, P0, !PT ;  /* 0x0000001a05d87c10 */ /* 0x000fe400087fe4ff */
[C---:B------:R-:W-:Y:S02]  /*0350*/  LOP3.LUT R19, R2.reuse, 0x38, R15, 0xf8, !PT ;  /* 0x0000003802137812 */ /* 0x040fe400078ef80f */
[----:B------:R-:W-:Y:S01]  /*0360*/  IADD3 R169, P0, R2, R47, RZ ;  /* 0x0000002f02a97210 */ /* 0x000fe20007f1e0ff */
[----:B------:R-:W-:Y:S01]  /*0370*/  IMAD.U32 R2, RZ, RZ, UR26 ;  /* 0x0000001aff027e24 */ /* 0x000fe2000f8e00ff */
[C---:B------:R-:W-:Y:S01]  /*0380*/  SHF.L.U64.HI R28, R19.reuse, 0x1, R3 ;  /* 0x00000001131c7819 */ /* 0x040fe20000010203 */
[----:B------:R-:W-:Y:S01]  /*0390*/  IMAD.SHL.U32 R19, R19, 0x2, RZ ;  /* 0x0000000213137824 */ /* 0x000fe200078e00ff */
[----:B------:R-:W-:-:S02]  /*03a0*/  IADD3.X R168, R3, UR26, RZ, P0, !PT ;  /* 0x0000001a03a87c10 */ /* 0x000fc400087fe4ff */
[-C--:B------:R-:W-:Y:S02]  /*03b0*/  LOP3.LUT R9, R12, R11.reuse, RZ, 0xfc, !PT ;  /* 0x0000000b0c097212 */ /* 0x080fe400078efcff */
[-C--:B------:R-:W-:Y:S02]  /*03c0*/  LOP3.LUT R210, R14, R11.reuse, RZ, 0xfc, !PT ;  /* 0x0000000b0ed27212 */ /* 0x080fe400078efcff */
[-C--:B------:R-:W-:Y:S01]  /*03d0*/  LOP3.LUT R209, R16, R11.reuse, RZ, 0xfc, !PT ;  /* 0x0000000b10d17212 */ /* 0x080fe200078efcff */
[----:B------:R-:W-:Y:S01]  /*03e0*/  IMAD.SHL.U32 R25, R9, 0x2, RZ ;  /* 0x0000000209197824 */ /* 0x000fe200078e00ff */
[----:B------:R-:W-:Y:S01]  /*03f0*/  LOP3.LUT R207, R18, R11, RZ, 0xfc, !PT ;  /* 0x0000000b12cf7212 */ /* 0x000fe200078efcff */
[----:B------:R-:W-:Y:S01]  /*0400*/  IMAD.SHL.U32 R210, R210, 0x2, RZ ;  /* 0x00000002d2d27824 */ /* 0x000fe200078e00ff */
[--C-:B------:R-:W-:Y:S01]  /*0410*/  LOP3.LUT R12, R12, 0x38, R15.reuse, 0xf8, !PT ;  /* 0x000000380c0c7812 */ /* 0x100fe200078ef80f */
[----:B------:R-:W-:Y:S01]  /*0420*/  IMAD.SHL.U32 R209, R209, 0x2, RZ ;  /* 0x00000002d1d17824 */ /* 0x000fe200078e00ff */
[--C-:B------:R-:W-:Y:S01]  /*0430*/  LOP3.LUT R14, R14, 0x38, R15.reuse, 0xf8, !PT ;  /* 0x000000380e0e7812 */ /* 0x100fe200078ef80f */
[----:B------:R-:W-:Y:S01]  /*0440*/  IMAD.SHL.U32 R207, R207, 0x2, RZ ;  /* 0x00000002cfcf7824 */ /* 0x000fe200078e00ff */
[--C-:B------:R-:W-:Y:S01]  /*0450*/  LOP3.LUT R16, R16, 0x38, R15.reuse, 0xf8, !PT ;  /* 0x0000003810107812 */ /* 0x100fe200078ef80f */
[----:B------:R-:W-:Y:S01]  /*0460*/  IMAD.SHL.U32 R27, R12, 0x2, RZ ;  /* 0x000000020c1b7824 */ /* 0x000fe200078e00ff */
[----:B------:R-:W-:Y:S01]  /*0470*/  LOP3.LUT R18, R18, 0x38, R15, 0xf8, !PT ;  /* 0x0000003812127812 */ /* 0x000fe200078ef80f */
[----:B------:R-:W-:Y:S01]  /*0480*/  IMAD.SHL.U32 R29, R14, 0x2, RZ ;  /* 0x000000020e1d7824 */ /* 0x000fe200078e00ff */
[----:B------:R-:W-:Y:S01]  /*0490*/  LOP3.LUT R46, R214, 0x40, RZ, 0xfc, !PT ;  /* 0x00000040d62e7812 */ /* 0x000fe200078efcff */
[----:B------:R-:W-:Y:S01]  /*04a0*/  IMAD.U32 R14, RZ, RZ, UR26 ;  /* 0x0000001aff0e7e24 */ /* 0x000fe2000f8e00ff */
[----:B------:R-:W-:Y:S01]  /*04b0*/  LOP3.LUT R45, R213, 0x40, RZ, 0xfc, !PT ;  /* 0x00000040d52d7812 */ /* 0x000fe200078efcff */
[----:B------:R-:W-:Y:S01]  /*04c0*/  IMAD.SHL.U32 R33, R18, 0x2, RZ ;  /* 0x0000000212217824 */ /* 0x000fe200078e00ff */
[----:B------:R-:W-:Y:S01]  /*04d0*/  LOP3.LUT R41, R211, 0x40, RZ, 0xfc, !PT ;  /* 0x00000040d3297812 */ /* 0x000fe200078efcff */
[----:B------:R-:W-:Y:S01]  /*04e0*/  IMAD.SHL.U32 R38, R46, 0x800, RZ ;  /* 0x000008002e267824 */ /* 0x000fe200078e00ff */
[----:B------:R-:W-:Y:S01]  /*04f0*/  LOP3.LUT R43, R212, 0x40, RZ, 0xfc, !PT ;  /* 0x00000040d42b7812 */ /* 0x000fe200078efcff */
[----:B------:R-:W-:Y:S01]  /*0500*/  IMAD.SHL.U32 R36, R45, 0x800, RZ ;  /* 0x000008002d247824 */ /* 0x000fe200078e00ff */
[C---:B------:R-:W-:Y:S01]  /*0510*/  SHF.L.U64.HI R42, R41.reuse, 0xb, RZ ;  /* 0x0000000b292a7819 */ /* 0x040fe200000102ff */
[----:B------:R-:W-:Y:S01]  /*0520*/  IMAD.SHL.U32 R40, R41, 0x800, RZ ;  /* 0x0000080029287824 */ /* 0x000fe200078e00ff */
[C---:B------:R-:W-:Y:S01]  /*0530*/  SHF.L.U64.HI R39, R43.reuse, 0xb, RZ ;  /* 0x0000000b2b277819 */ /* 0x040fe200000102ff */
[----:B------:R-:W-:-:S05]  /*0540*/  IMAD.SHL.U32 R44, R43, 0x800, RZ ;  /* 0x000008002b2c7824 */ /* 0x000fca00078e00ff */
[--C-:B------:R-:W-:Y:S01]  /*0550*/  LOP3.LUT R34, R44, 0x38, R15.reuse, 0xf8, !PT ;  /* 0x000000382c227812 */ /* 0x100fe200078ef80f */
[----:B--2---:R-:W1:Y:S08]  /*0560*/  R2UR UR5, R6 ;  /* 0x00000000060573c2 */ /* 0x004e7000000e0000 */
[----:B---3--:R2:W3:Y:S02]  /*0570*/  R2UR UR16, R7 ;  /* 0x00000000071073c2 */ /* 0x0084e400000e0000 */
[----:B--2---:R-:W-:-:S04]  /*0580*/  LOP3.LUT R7, R4, 0x38, R15, 0xf8, !PT ;  /* 0x0000003804077812 */ /* 0x004fc800078ef80f */
[C---:B------:R-:W-:Y:S01]  /*0590*/  SHF.L.U64.HI R30, R7.reuse, 0x1, R5 ;  /* 0x00000001071e7819 */ /* 0x040fe20000010205 */
[----:B------:R-:W-:Y:S01]  /*05a0*/  IMAD.SHL.U32 R20, R7, 0x2, RZ ;  /* 0x0000000207147824 */ /* 0x000fe200078e00ff */
[----:B-1----:R-:W-:-:S04]  /*05b0*/  ULEA UR22, UR5, UR7, 0x4 ;  /* 0x0000000705167291 */ /* 0x002fc8000f8e203f */
[----:B------:R-:W-:Y:S02]  /*05c0*/  USHF.L.U32 UR22, UR22, 0x7, URZ ;  /* 0x0000000716167899 */ /* 0x000fe4000800063f */
[----:B---3--:R-:W-:Y:S02]  /*05d0*/  UIADD3 UR16, -UR5, UR16, URZ ;  /* 0x0000001005107290 */ /* 0x008fe4000fffe13f */
[----:B------:R-:W-:Y:S02]  /*05e0*/  UIMAD.WIDE UR8, UR22, UR25, UR8 ;  /* 0x00000019160872a5 */ /* 0x000fe4000f8e0208 */
[----:B------:R-:W-:Y:S02]  /*05f0*/  UIADD3 UR17, UR16, 0x3f, URZ ;  /* 0x0000003f10117890 */ /* 0x000fe4000fffe03f */
[----:B------:R-:W-:Y:S01]  /*0600*/  ISETP.GE.AND P3, PT, R214, UR16, PT ;  /* 0x00000010d6007c0c */ /* 0x000fe2000bf66270 */
[----:B------:R-:W-:Y:S01]  /*0610*/  UIMAD.WIDE UR10, UR22, UR25, UR10 ;  /* 0x00000019160a72a5 */ /* 0x000fe2000f8e020a */
[----:B------:R-:W-:Y:S01]  /*0620*/  ISETP.GE.AND P1, PT, R213, UR16, PT ;  /* 0x00000010d5007c0c */ /* 0x000fe2000bf26270 */
[----:B------:R-:W-:Y:S01]  /*0630*/  UISETP.GT.AND UP0, UPT, UR17, 0x3f, UPT ;  /* 0x0000003f1100788c */ /* 0x000fe2000bf04270 */
[----:B------:R-:W-:Y:S01]  /*0640*/  ISETP.GE.AND P4, PT, R212, UR16, PT ;  /* 0x00000010d4007c0c */ /* 0x000fe2000bf86270 */
[----:B------:R-:W-:Y:S01]  /*0650*/  UIMAD.WIDE UR12, UR22, UR25, UR12 ;  /* 0x00000019160c72a5 */ /* 0x000fe2000f8e020c */
[----:B------:R-:W-:Y:S01]  /*0660*/  ISETP.GE.AND P5, PT, R211, UR16, PT ;  /* 0x00000010d3007c0c */ /* 0x000fe2000bfa6270 */
[----:B------:R-:W-:-:S02]  /*0670*/  USEL UR4, URZ, 0x10, !UP0 ;  /* 0x000000103f047887 */ /* 0x000fc4000c000000 */
[----:B------:R-:W-:-:S04]  /*0680*/  UISETP.GT.AND UP1, UPT, UR17, 0x7f, UPT ;  /* 0x0000007f1100788c */ /* 0x000fc8000bf24270 */
[----:B------:R-:W-:Y:S01]  /*0690*/  IMAD.U32 R23, RZ, RZ, UR4 ;  /* 0x00000004ff177e24 */ /* 0x000fe2000f8e00ff */
[----:B------:R-:W-:-:S04]  /*06a0*/  USHF.R.S32.HI UR4, URZ, 0x1f, UR16 ;  /* 0x0000001f3f047899 */ /* 0x000fc80008011410 */
[C---:B------:R-:W-:Y:S02]  /*06b0*/  SEL R24, R23.reuse, RZ, !P3 ;  /* 0x000000ff17187207 */ /* 0x040fe40005800000 */
[----:B------:R-:W-:Y:S02]  /*06c0*/  ISETP.LT.U32.AND.EX P3, PT, R2, RZ, !P3, P2 ;  /* 0x000000ff0200720c */ /* 0x000fe40005f61120 */
[----:B------:R-:W-:Y:S02]  /*06d0*/  IADD3 R2, P0, R22, UR8, RZ ;  /* 0x0000000816027c10 */ /* 0x000fe4000ff1e0ff */
[----:B------:R-:W-:Y:S02]  /*06e0*/  SEL R26, R23, RZ, !P1 ;  /* 0x000000ff171a7207 */ /* 0x000fe40004800000 */
[----:B------:R-:W-:Y:S02]  /*06f0*/  IADD3.X R3, R31, UR9, RZ, P0, !PT ;  /* 0x000000091f037c10 */ /* 0x000fe400087fe4ff */
[----:B------:R-:W-:-:S02]  /*0700*/  IADD3 R4, P0, R21, UR8, RZ ;  /* 0x0000000815047c10 */ /* 0x000fc4000ff1e0ff */
[----:B------:R-:W-:Y:S02]  /*0710*/  SEL R13, RZ, 0x10, !P3 ;  /* 0x00000010ff0d7807 */ /* 0x000fe40005800000 */
[----:B------:R-:W-:Y:S02]  /*0720*/  IADD3.X R5, R32, UR9, RZ, P0, !PT ;  /* 0x0000000920057c10 */ /* 0x000fe400087fe4ff */
[----:B------:R-:W-:Y:S02]  /*0730*/  IADD3 R6, P0, R20, UR8, RZ ;  /* 0x0000000814067c10 */ /* 0x000fe4000ff1e0ff */
[----:B------:R-:W-:Y:S02]  /*0740*/  P2R R52, PR, RZ, 0x8 ;  /* 0x00000008ff347803 */ /* 0x000fe40000000000 */
[----:B------:R-:W-:Y:S02]  /*0750*/  IADD3.X R7, R30, UR9, RZ, P0, !PT ;  /* 0x000000091e077c10 */ /* 0x000fe400087fe4ff */
[----:B------:R-:W-:-:S02]  /*0760*/  IADD3 R8, P0, R19, UR8, RZ ;  /* 0x0000000813087c10 */ /* 0x000fc4000ff1e0ff */
[----:B------:R-:W-:Y:S02]  /*0770*/  ISETP.NE.U32.AND P3, PT, R26, RZ, PT ;  /* 0x000000ff1a00720c */ /* 0x000fe40003f65070 */
[----:B------:R-:W-:Y:S02]  /*0780*/  IADD3.X R9, R28, UR9, RZ, P0, !PT ;  /* 0x000000091c097c10 */ /* 0x000fe400087fe4ff */
[----:B------:R-:W-:Y:S02]  /*0790*/  LEA R10, P0, R221, UR10, 0x1 ;  /* 0x0000000add0a7c11 */ /* 0x000fe4000f8008ff */
[----:B------:R-:W-:Y:S02]  /*07a0*/  SEL R26, R23, RZ, !P4 ;  /* 0x000000ff171a7207 */ /* 0x000fe40006000000 */
[----:B------:R-:W-:Y:S02]  /*07b0*/  LEA.HI.X R11, R221, UR11, R220, 0x1, P0 ;  /* 0x0000000bdd0b7c11 */ /* 0x000fe400080f0cdc */
[----:B------:R-:W-:-:S02]  /*07c0*/  PLOP3.LUT P0, PT, PT, PT, UP0, 0x80, 0x0 ;  /* 0x000000000000781c */ /* 0x000fc40003f0f008 */
[----:B------:R-:W-:Y:S02]  /*07d0*/  ISETP.NE.U32.AND P6, PT, R26, RZ, PT ;  /* 0x000000ff1a00720c */ /* 0x000fe40003fc5070 */
[----:B------:R-:W-:Y:S02]  /*07e0*/  SEL R17, R13, RZ, P0 ;  /* 0x000000ff0d117207 */ /* 0x000fe40000000000 */
[----:B------:R-:W-:Y:S02]  /*07f0*/  SEL R13, R23, RZ, !P5 ;  /* 0x000000ff170d7207 */ /* 0x000fe40006800000 */
[----:B------:R-:W-:Y:S02]  /*0800*/  ISETP.NE.U32.AND P0, PT, R24, RZ, PT ;  /* 0x000000ff1800720c */ /* 0x000fe40003f05070 */
[----:B------:R-:W-:-:S11]  /*0810*/  ISETP.NE.U32.AND P5, PT, R13, RZ, PT ;  /* 0x000000ff0d00720c */ /* 0x000fd60003fa5070 */
[----:B------:R1:W-:Y:S04]  /*0820*/  LDGSTS.E.BYPASS.128 [R25], [R2.64], P0 ;  /* 0x0000000002197fae */ /* 0x0003e80008101c54 */
[----:B------:R2:W-:Y:S04]  /*0830*/  LDGSTS.E.BYPASS.128 [R210], [R4.64], P3 ;  /* 0x0000000004d27fae */ /* 0x0005e80009901c54 */
[----:B------:R3:W-:Y:S04]  /*0840*/  LDGSTS.E.BYPASS.128 [R209], [R6.64], P6 ;  /* 0x0000000006d17fae */ /* 0x0007e8000b101c54 */
[----:B------:R4:W-:Y:S04]  /*0850*/  LDGSTS.E.BYPASS.128 [R207], [R8.64], P5 ;  /* 0x0000000008cf7fae */ /* 0x0009e8000a901c54 */
[----:B------:R-:W0:Y:S04]  /*0860*/  LDGDEPBAR ;  /* 0x00000000000079af */ /* 0x000e280000000000 */
[----:B------:R1:W-:Y:S01]  /*0870*/  LDGSTS.E.BYPASS.128 [R25+0x4000], [R2.64+0x80], P0 ;  /* 0x0400008002197fae */ /* 0x0003e20008101c54 */
[----:B------:R-:W-:-:S02]  /*0880*/  ISETP.NE.U32.AND P0, PT, R17, RZ, PT ;  /* 0x000000ff1100720c */ /* 0x000fc40003f05070 */
[----:B------:R-:W-:Y:S01]  /*0890*/  SHF.L.U64.HI R17, R46, 0xb, RZ ;  /* 0x0000000b2e117819 */ /* 0x000fe200000102ff */
[----:B------:R2:W-:Y:S04]  /*08a0*/  LDGSTS.E.BYPASS.128 [R210+0x4000], [R4.64+0x80], P3 ;  /* 0x0400008004d27fae */ /* 0x0005e80009901c54 */
[----:B------:R3:W-:Y:S01]  /*08b0*/  LDGSTS.E.BYPASS.128 [R209+0x4000], [R6.64+0x80], P6 ;  /* 0x0400008006d17fae */ /* 0x0007e2000b101c54 */
[----:B-1----:R-:W-:-:S03]  /*08c0*/  IMAD.U32 R2, RZ, RZ, UR26 ;  /* 0x0000001aff027e24 */ /* 0x002fc6000f8e00ff */
[----:B------:R4:W-:Y:S01]  /*08d0*/  LDGSTS.E.BYPASS.128 [R207+0x4000], [R8.64+0x80], P5 ;  /* 0x0400008008cf7fae */ /* 0x0009e2000a901c54 */
[----:B--2---:R-:W-:-:S03]  /*08e0*/  IMAD.U32 R4, RZ, RZ, UR26 ;  /* 0x0000001aff047e24 */ /* 0x004fc6000f8e00ff */
[----:B------:R-:W0:Y:S01]  /*08f0*/  LDGDEPBAR ;  /* 0x00000000000079af */ /* 0x000e220000000000 */
[----:B------:R-:W-:-:S03]  /*0900*/  ISETP.LT.U32.AND.EX P1, PT, R2, RZ, !P1, P2 ;  /* 0x000000ff0200720c */ /* 0x000fc60004f21120 */
[----:B------:R1:W-:Y:S01]  /*0910*/  LDGSTS.E.BYPASS.128 [R27+0xc000], [R10.64], P0 ;  /* 0x0c0000000a1b7fae */ /* 0x0003e20008101c54 */
[C---:B------:R-:W-:Y:S02]  /*0920*/  LEA R12, P0, R219.reuse, UR10, 0x1 ;  /* 0x0000000adb0c7c11 */ /* 0x040fe4000f8008ff */
[----:B------:R-:W-:Y:S02]  /*0930*/  SEL R2, RZ, 0x10, !P1 ;  /* 0x00000010ff027807 */ /* 0x000fe40004800000 */
[----:B------:R-:W-:Y:S02]  /*0940*/  LEA.HI.X R13, R219, UR11, R218, 0x1, P0 ;  /* 0x0000000bdb0d7c11 */ /* 0x000fe400080f0cda */
[----:B------:R-:W-:Y:S02]  /*0950*/  PLOP3.LUT P0, PT, PT, PT, UP0, 0x80, 0x0 ;  /* 0x000000000000781c */ /* 0x000fe40003f0f008 */
[----:B------:R-:W-:Y:S02]  /*0960*/  ISETP.LT.U32.AND.EX P4, PT, R4, RZ, !P4, P2 ;  /* 0x000000ff0400720c */ /* 0x000fe40006781120 */
[----:B------:R-:W-:-:S02]  /*0970*/  SEL R2, R2, RZ, P0 ;  /* 0x000000ff02027207 */ /* 0x000fc40000000000 */
[----:B------:R-:W-:Y:S02]  /*0980*/  SEL R4, RZ, 0x10, !P4 ;  /* 0x00000010ff047807 */ /* 0x000fe40006000000 */
[----:B------:R-:W-:Y:S02]  /*0990*/  ISETP.NE.U32.AND P0, PT, R2, RZ, PT ;  /* 0x000000ff0200720c */ /* 0x000fe40003f05070 */
[----:B------:R-:W-:Y:S02]  /*09a0*/  P2R R51, PR, RZ, 0x2 ;  /* 0x00000002ff337803 */ /* 0x000fe40000000000 */
[----:B------:R-:W-:Y:S02]  /*09b0*/  ISETP.GE.AND P1, PT, R211, UR16, PT ;  /* 0x00000010d3007c0c */ /* 0x000fe4000bf26270 */
[----:B------:R-:W-:-:S07]  /*09c0*/  P2R R50, PR, RZ, 0x10 ;  /* 0x00000010ff327803 */ /* 0x000fce0000000000 */
[----:B------:R2:W-:Y:S01]  /*09d0*/  LDGSTS.E.BYPASS.128 [R29+0xc000], [R12.64], P0 ;  /* 0x0c0000000c1d7fae */ /* 0x0005e20008101c54 */
[----:B------:R-:W-:-:S04]  /*09e0*/  IADD3 R2, P0, R22, UR12, RZ ;  /* 0x0000000c16027c10 */ /* 0x000fc8000ff1e0ff */
[----:B------:R-:W-:Y:S01]  /*09f0*/  IADD3.X R3, R31, UR13, RZ, P0, !PT ;  /* 0x0000000d1f037c10 */ /* 0x000fe200087fe4ff */
[----:B------:R-:W-:Y:S01]  /*0a00*/  IMAD.SHL.U32 R31, R16, 0x2, RZ ;  /* 0x00000002101f7824 */ /* 0x000fe200078e00ff */
[----:B---3--:R-:W-:-:S04]  /*0a10*/  LEA R6, P0, R217, UR10, 0x1 ;  /* 0x0000000ad9067c11 */ /* 0x008fc8000f8008ff */
[----:B------:R-:W-:Y:S02]  /*0a20*/  LEA.HI.X R7, R217, UR11, R216, 0x1, P0 ;  /* 0x0000000bd9077c11 */ /* 0x000fe400080f0cd8 */
[----:B------:R-:W-:-:S04]  /*0a30*/  PLOP3.LUT P0, PT, PT, PT, UP0, 0x80, 0x0 ;  /* 0x000000000000781c */ /* 0x000fc80003f0f008 */
[----:B------:R-:W-:-:S04]  /*0a40*/  SEL R4, R4, RZ, P0 ;  /* 0x000000ff04047207 */ /* 0x000fc80000000000 */
[----:B------:R-:W-:-:S13]  /*0a50*/  ISETP.NE.U32.AND P0, PT, R4, RZ, PT ;  /* 0x000000ff0400720c */ /* 0x000fda0003f05070 */
[----:B------:R3:W-:Y:S01]  /*0a60*/  LDGSTS.E.BYPASS.128 [R31+0xc000], [R6.64], P0 ;  /* 0x0c000000061f7fae */ /* 0x0007e20008101c54 */
[----:B------:R-:W-:-:S04]  /*0a70*/  IADD3 R4, P0, R21, UR12, RZ ;  /* 0x0000000c15047c10 */ /* 0x000fc8000ff1e0ff */
[----:B------:R-:W-:Y:S01]  /*0a80*/  IADD3.X R5, R32, UR13, RZ, P0, !PT ;  /* 0x0000000d20057c10 */ /* 0x000fe200087fe4ff */
[----:B------:R-:W-:Y:S01]  /*0a90*/  IMAD.SHL.U32 R32, R34, 0x2, RZ ;  /* 0x0000000222207824 */ /* 0x000fe200078e00ff */
[----:B----4-:R-:W-:Y:S02]  /*0aa0*/  IADD3 R8, P0, R20, UR12, RZ ;  /* 0x0000000c14087c10 */ /* 0x010fe4000ff1e0ff */
[----:B------:R-:W-:Y:S02]  /*0ab0*/  SHF.L.U64.HI R34, R34, 0x1, R39 ;  /* 0x0000000122227819 */ /* 0x000fe40000010227 */
[----:B------:R-:W-:Y:S02]  /*0ac0*/  IADD3.X R9, R30, UR13, RZ, P0, !PT ;  /* 0x0000000d1e097c10 */ /* 0x000fe400087fe4ff */
[----:B-1----:R-:W-:-:S04]  /*0ad0*/  IADD3 R10, P0, R19, UR12, RZ ;  /* 0x0000000c130a7c10 */ /* 0x002fc8000ff1e0ff */
[----:B------:R-:W-:Y:S02]  /*0ae0*/  IADD3.X R11, R28, UR13, RZ, P0, !PT ;  /* 0x0000000d1c0b7c10 */ /* 0x000fe400087fe4ff */
[----:B--2---:R-:W-:-:S04]  /*0af0*/  LEA R12, P0, R169, UR10, 0x1 ;  /* 0x0000000aa90c7c11 */ /* 0x004fc8000f8008ff */
[----:B------:R-:W-:Y:S02]  /*0b00*/  LEA.HI.X R13, R169, UR11, R168, 0x1, P0 ;  /* 0x0000000ba90d7c11 */ /* 0x000fe400080f0ca8 */
[----:B------:R-:W-:Y:S02]  /*0b10*/  ISETP.LT.U32.AND.EX P0, PT, R14, RZ, !P1, P2 ;  /* 0x000000ff0e00720c */ /* 0x000fe40004f01120 */
[----:B------:R-:W-:Y:S02]  /*0b20*/  PLOP3.LUT P1, PT, PT, PT, UP0, 0x80, 0x0 ;  /* 0x000000000000781c */ /* 0x000fe40003f2f008 */
[----:B---3--:R-:W-:Y:S02]  /*0b30*/  SEL R6, RZ, 0x10, !P0 ;  /* 0x00000010ff067807 */ /* 0x008fe40004000000 */
[----:B------:R-:W-:Y:S02]  /*0b40*/  P2R R49, PR, RZ, 0x1 ;  /* 0x00000001ff317803 */ /* 0x000fe40000000000 */
[----:B------:R-:W-:-:S02]  /*0b50*/  SEL R6, R6, RZ, P1 ;  /* 0x000000ff06067207 */ /* 0x000fc40000800000 */
[----:B------:R-:W-:Y:S02]  /*0b60*/  ISETP.NE.U32.AND P1, PT, R24, RZ, PT ;  /* 0x000000ff1800720c */ /* 0x000fe40003f25070 */
[----:B------:R-:W-:Y:S01]  /*0b70*/  ISETP.NE.U32.AND P0, PT, R6, RZ, PT ;  /* 0x000000ff0600720c */ /* 0x000fe20003f05070 */
[----:B------:R-:W-:-:S12]  /*0b80*/  IMAD.U32 R6, RZ, RZ, UR26 ;  /* 0x0000001aff067e24 */ /* 0x000fd8000f8e00ff */
[----:B------:R1:W-:Y:S01]  /*0b90*/  LDGSTS.E.BYPASS.128 [R33+0xc000], [R12.64], P0 ;  /* 0x0c0000000c217fae */ /* 0x0003e20008101c54 */
[----:B------:R-:W-:-:S03]  /*0ba0*/  ISETP.GE.U32.AND P0, PT, R41, UR16, PT ;  /* 0x0000001029007c0c */ /* 0x000fc6000bf06070 */
[----:B------:R-:W0:Y:S04]  /*0bb0*/  LDGDEPBAR ;  /* 0x00000000000079af */ /* 0x000e280000000000 */
[----:B------:R2:W-:Y:S04]  /*0bc0*/  LDGSTS.E.BYPASS.128 [R25+0x8000], [R2.64], P1 ;  /* 0x0800000002197fae */ /* 0x0005e80008901c54 */
[----:B------:R3:W-:Y:S01]  /*0bd0*/  LDGSTS.E.BYPASS.128 [R210+0x8000], [R4.64], P3 ;  /* 0x0800000004d27fae */ /* 0x0007e20009901c54 */
[----:B-1----:R-:W-:-:S03]  /*0be0*/  SHF.L.U64.HI R13, R45, 0xb, RZ ;  /* 0x0000000b2d0d7819 */ /* 0x002fc600000102ff */
[----:B------:R1:W-:Y:S04]  /*0bf0*/  LDGSTS.E.BYPASS.128 [R209+0x8000], [R8.64], P6 ;  /* 0x0800000008d17fae */ /* 0x0003e8000b101c54 */
[----:B------:R4:W-:Y:S04]  /*0c00*/  LDGSTS.E.BYPASS.128 [R207+0x8000], [R10.64], P5 ;  /* 0x080000000acf7fae */ /* 0x0009e8000a901c54 */
[----:B------:R-:W0:Y:S04]  /*0c10*/  LDGDEPBAR ;  /* 0x00000000000079af */ /* 0x000e280000000000 */
[----:B------:R2:W-:Y:S04]  /*0c20*/  LDGSTS.E.BYPASS.128 [R25+0x10000], [R2.64+0x80], P1 ;  /* 0x1000008002197fae */ /* 0x0005e80008901c54 */
[----:B------:R3:W-:Y:S04]  /*0c30*/  LDGSTS.E.BYPASS.128 [R210+0x10000], [R4.64+0x80], P3 ;  /* 0x1000008004d27fae */ /* 0x0007e80009901c54 */
[----:B------:R1:W-:Y:S01]  /*0c40*/  LDGSTS.E.BYPASS.128 [R209+0x10000], [R8.64+0x80], P6 ;  /* 0x1000008008d17fae */ /* 0x0003e2000b101c54 */
[----:B------:R-:W-:-:S03]  /*0c50*/  ISETP.GE.U32.AND P6, PT, R46, UR16, PT ;  /* 0x000000102e007c0c */ /* 0x000fc6000bfc6070 */
[----:B------:R4:W-:Y:S01]  /*0c60*/  LDGSTS.E.BYPASS.128 [R207+0x10000], [R10.64+0x80], P5 ;  /* 0x100000800acf7fae */ /* 0x0009e2000a901c54 */
[----:B------:R-:W-:Y:S02]  /*0c70*/  ISETP.GE.AND.EX P6, PT, RZ, UR4, PT, P6 ;  /* 0x00000004ff007c0c */ /* 0x000fe4000bfc6360 */
[-C--:B------:R-:W-:Y:S01]  /*0c80*/  IADD3 R7, P5, R38, R47.reuse, RZ ;  /* 0x0000002f26077210 */ /* 0x080fe20007fbe0ff */
[----:B------:R-:W0:Y:S01]  /*0c90*/  LDGDEPBAR ;  /* 0x00000000000079af */ /* 0x000e220000000000 */
[----:B------:R-:W-:Y:S02]  /*0ca0*/  ISETP.LT.U32.AND.EX P3, PT, R6, RZ, !P6, P2 ;  /* 0x000000ff0600720c */ /* 0x000fe40007761120 */
[----:B---3--:R-:W-:Y:S01]  /*0cb0*/  IADD3.X R4, R17, UR26, RZ, P5, !PT ;  /* 0x0000001a11047c10 */ /* 0x008fe2000affe4ff */
[----:B-1----:R-:W-:Y:S01]  /*0cc0*/  IMAD.U32 R9, RZ, RZ, UR26 ;  /* 0x0000001aff097e24 */ /* 0x002fe2000f8e00ff */
[----:B------:R-:W-:Y:S02]  /*0cd0*/  IADD3 R5, P5, R36, R47, RZ ;  /* 0x0000002f24057210 */ /* 0x000fe40007fbe0ff */
[----:B--2---:R-:W-:Y:S01]  /*0ce0*/  SEL R3, RZ, 0x10, P6 ;  /* 0x00000010ff037807 */ /* 0x004fe20003000000 */
[----:B----4-:R-:W-:Y:S01]  /*0cf0*/  IMAD.U32 R11, RZ, RZ, UR26 ;  /* 0x0000001aff0b7e24 */ /* 0x010fe2000f8e00ff */
[----:B------:R-:W-:Y:S01]  /*0d00*/  IADD3.X R2, R13, UR26, RZ, P5, !PT ;  /* 0x0000001a0d027c10 */ /* 0x000fe2000affe4ff */
[----:B------:R-:W-:Y:S01]  /*0d10*/  IMAD.U32 R10, RZ, RZ, UR26 ;  /* 0x0000001aff0a7e24 */ /* 0x000fe2000f8e00ff */
[----:B------:R-:W-:-:S02]  /*0d20*/  LOP3.LUT R38, R38, 0x38, R15, 0xf8, !PT ;  /* 0x0000003826267812 */ /* 0x000fc400078ef80f */
[----:B------:R-:W-:Y:S02]  /*0d30*/  ISETP.GE.U32.AND P5, PT, R45, UR16, PT ;  /* 0x000000102d007c0c */ /* 0x000fe4000bfa6070 */
[----:B------:R-:W-:Y:S01]  /*0d40*/  ISETP.GE.U32.AND P6, PT, R43, UR16, PT ;  /* 0x000000102b007c0c */ /* 0x000fe2000bfc6070 */
[----:B------:R-:W-:Y:S01]  /*0d50*/  IMAD.SHL.U32 R37, R38, 0x2, RZ ;  /* 0x0000000226257824 */ /* 0x000fe200078e00ff */
[----:B------:R-:W-:Y:S02]  /*0d60*/  @P3 LOP3.LUT R215, R215, 0x80, RZ, 0xfc, !PT ;  /* 0x00000080d7d73812 */ /* 0x000fe400078efcff */
[----:B------:R-:W-:Y:S02]  /*0d70*/  P2R R8, PR, RZ, 0x8 ;  /* 0x00000008ff087803 */ /* 0x000fe40000000000 */
[----:B------:R-:W-:Y:S02]  /*0d80*/  ISETP.GE.AND.EX P3, PT, RZ, UR4, PT, P0 ;  /* 0x00000004ff007c0c */ /* 0x000fe4000bf66300 */
[----:B------:R-:W-:-:S02]  /*0d90*/  ISETP.GE.AND.EX P5, PT, RZ, UR4, PT, P5 ;  /* 0x00000004ff007c0c */ /* 0x000fc4000bfa6350 */
[----:B------:R-:W-:Y:S01]  /*0da0*/  ISETP.GE.AND.EX P6, PT, RZ, UR4, PT, P6 ;  /* 0x00000004ff007c0c */ /* 0x000fe2000bfc6360 */
[----:B------:R-:W-:Y:S01]  /*0db0*/  ULDC.64 UR4, c[0x0][0x198] ;  /* 0x0000660000047ab9 */ /* 0x000fe20000000a00 */
[----:B------:R-:W-:Y:S01]  /*0dc0*/  LOP3.LUT R36, R36, 0x38, R15, 0xf8, !PT ;  /* 0x0000003824247812 */ /* 0x000fe200078ef80f */
[----:B------:R-:W-:Y:S01]  /*0dd0*/  UIMAD.WIDE UR4, UR6, UR18, UR4 ;  /* 0x00000012060472a5 */ /* 0x000fe2000f8e0204 */
[----:B------:R-:W-:Y:S02]  /*0de0*/  ISETP.LT.U32.AND.EX P1, PT, R11, RZ, !P3, P2 ;  /* 0x000000ff0b00720c */ /* 0x000fe40005f21120 */
[----:B------:R-:W-:Y:S01]  /*0df0*/  SEL R19, RZ, 0x10, P3 ;  /* 0x00000010ff137807 */ /* 0x000fe20001800000 */
[----:B------:R-:W-:Y:S01]  /*0e00*/  IMAD.SHL.U32 R35, R36, 0x2, RZ ;  /* 0x0000000224237824 */ /* 0x000fe200078e00ff */
[----:B------:R-:W-:Y:S02]  /*0e10*/  ISETP.LT.U32.AND.EX P0, PT, R9, RZ, !P5, P2 ;  /* 0x000000ff0900720c */ /* 0x000fe40006f01120 */
[----:B------:R-:W-:-:S02]  /*0e20*/  ISETP.LT.U32.AND.EX P4, PT, R10, RZ, !P6, P2 ;  /* 0x000000ff0a00720c */ /* 0x000fc40007781120 */
[----:B------:R-:W-:Y:S02]  /*0e30*/  ISETP.NE.AND P3, PT, R8, RZ, PT ;  /* 0x000000ff0800720c */ /* 0x000fe40003f65270 */
[----:B------:R-:W-:Y:S02]  /*0e40*/  SHF.L.U64.HI R38, R38, 0x1, R17 ;  /* 0x0000000126267819 */ /* 0x000fe40000010211 */
[----:B------:R-:W-:Y:S02]  /*0e50*/  IADD3 R8, P2, R37, UR8, RZ ;  /* 0x0000000825087c10 */ /* 0x000fe4000ff5e0ff */
[----:B------:R-:W-:Y:S02]  /*0e60*/  SHF.L.U64.HI R36, R36, 0x1, R13 ;  /* 0x0000000124247819 */ /* 0x000fe4000001020d */
[----:B------:R-:W-:Y:S02]  /*0e70*/  IADD3.X R9, R38, UR9, RZ, P2, !PT ;  /* 0x0000000926097c10 */ /* 0x000fe400097fe4ff */
[----:B------:R-:W-:-:S02]  /*0e80*/  IADD3 R10, P2, R35, UR8, RZ ;  /* 0x00000008230a7c10 */ /* 0x000fc4000ff5e0ff */
[----:B------:R-:W-:Y:S02]  /*0e90*/  LOP3.LUT R15, R40, 0x38, R15, 0xf8, !PT ;  /* 0x00000038280f7812 */ /* 0x000fe400078ef80f */
[----:B------:R-:W-:Y:S02]  /*0ea0*/  IADD3.X R11, R36, UR9, RZ, P2, !PT ;  /* 0x00000009240b7c10 */ /* 0x000fe400097fe4ff */
[----:B------:R-:W-:Y:S01]  /*0eb0*/  IADD3 R12, P2, R32, UR8, RZ ;  /* 0x00000008200c7c10 */ /* 0x000fe2000ff5e0ff */
[C---:B------:R-:W-:Y:S01]  /*0ec0*/  IMAD.SHL.U32 R28, R15.reuse, 0x2, RZ ;  /* 0x000000020f1c7824 */ /* 0x040fe200078e00ff */
[----:B------:R-:W-:Y:S02]  /*0ed0*/  SHF.L.U64.HI R30, R15, 0x1, R42 ;  /* 0x000000010f1e7819 */ /* 0x000fe4000001022a */
[----:B------:R-:W-:Y:S02]  /*0ee0*/  IADD3.X R13, R34, UR9, RZ, P2, !PT ;  /* 0x00000009220d7c10 */ /* 0x000fe400097fe4ff */
[----:B------:R-:W-:-:S02]  /*0ef0*/  IADD3 R14, P2, R28, UR8, RZ ;  /* 0x000000081c0e7c10 */ /* 0x000fc4000ff5e0ff */
[----:B------:R-:W-:Y:S02]  /*0f00*/  SEL R6, RZ, 0x10, P5 ;  /* 0x00000010ff067807 */ /* 0x000fe40002800000 */
[----:B------:R-:W-:Y:S02]  /*0f10*/  IADD3.X R15, R30, UR9, RZ, P2, !PT ;  /* 0x000000091e0f7c10 */ /* 0x000fe400097fe4ff */
[C---:B------:R-:W-:Y:S02]  /*0f20*/  LEA R16, P2, R7.reuse, UR10, 0x1 ;  /* 0x0000000a07107c11 */ /* 0x040fe4000f8408ff */
[----:B------:R-:W-:Y:S02]  /*0f30*/  SEL R18, RZ, 0x10, P6 ;  /* 0x00000010ff127807 */ /* 0x000fe40003000000 */
[----:B------:R-:W-:Y:S02]  /*0f40*/  LEA.HI.X R17, R7, UR11, R4, 0x1, P2 ;  /* 0x0000000b07117c11 */ /* 0x000fe400090f0c04 */
[----:B------:R-:W-:-:S02]  /*0f50*/  LEA R20, P2, R5, UR10, 0x1 ;  /* 0x0000000a05147c11 */ /* 0x000fc4000f8408ff */
[----:B------:R-:W-:Y:S02]  /*0f60*/  LOP3.LUT R215, R215, 0xffffffbf, RZ, 0xc0, !PT ;  /* 0xffffffbfd7d77812 */ /* 0x000fe400078ec0ff */
[----:B------:R-:W-:Y:S02]  /*0f70*/  LEA.HI.X R21, R5, UR11, R2, 0x1, P2 ;  /* 0x0000000b05157c11 */ /* 0x000fe400090f0c02 */
[----:B------:R-:W-:Y:S02]  /*0f80*/  PLOP3.LUT P2, PT, PT, PT, UP1, 0x80, 0x0 ;  /* 0x000000000000781c */ /* 0x000fe40003f4f018 */
[----:B------:R-:W-:Y:S02]  /*0f90*/  @P0 LOP3.LUT R215, R215, 0x40, RZ, 0xfc, !PT ;  /* 0x00000040d7d70812 */ /* 0x000fe400078efcff */
[----:B------:R-:W-:Y:S02]  /*0fa0*/  SEL R3, R3, RZ, P2 ;  /* 0x000000ff03037207 */ /* 0x000fe40001000000 */
[----:B------:R-:W-:-:S02]  /*0fb0*/  PLOP3.LUT P2, PT, PT, PT, UP1, 0x80, 0x0 ;  /* 0x000000000000781c */ /* 0x000fc40003f4f018 */
[----:B------:R-:W-:Y:S02]  /*0fc0*/  LOP3.LUT R215, R215, 0xffffffdf, RZ, 0xc0, !PT ;  /* 0xffffffdfd7d77812 */ /* 0x000fe400078ec0ff */
[----:B------:R-:W-:Y:S02]  /*0fd0*/  SEL R6, R6, RZ, P2 ;  /* 0x000000ff06067207 */ /* 0x000fe40001000000 */
[----:B------:R-:W-:Y:S02]  /*0fe0*/  PLOP3.LUT P2, PT, PT, PT, UP1, 0x80, 0x0 ;  /* 0x000000000000781c */ /* 0x000fe40003f4f018 */
[----:B------:R-:W-:Y:S02]  /*0ff0*/  @P4 LOP3.LUT R215, R215, 0x20, RZ, 0xfc, !PT ;  /* 0x00000020d7d74812 */ /* 0x000fe400078efcff */
[----:B------:R-:W-:Y:S02]  /*1000*/  SEL R22, R18, RZ, P2 ;  /* 0x000000ff12167207 */ /* 0x000fe40001000000 */
[----:B------:R-:W-:-:S02]  /*1010*/  PLOP3.LUT P2, PT, PT, PT, UP1, 0x80, 0x0 ;  /* 0x000000000000781c */ /* 0x000fc40003f4f018 */
[----:B------:R-:W-:Y:S02]  /*1020*/  SEL R18, RZ, 0x10, !P3 ;  /* 0x00000010ff127807 */ /* 0x000fe40005800000 */
[----:B------:R-:W-:Y:S01]  /*1030*/  SEL R23, R19, RZ, P2 ;  /* 0x000000ff13177207 */ /* 0x000fe20001000000 */
[----:B------:R-:W-:Y:S01]  /*1040*/  IMAD.U32 R19, RZ, RZ, UR5 ;  /* 0x00000005ff137e24 */ /* 0x000fe2000f8e00ff */
[----:B------:R-:W-:Y:S02]  /*1050*/  PLOP3.LUT P2, PT, PT, PT, UP1, 0x80, 0x0 ;  /* 0x000000000000781c */ /* 0x000fe40003f4f018 */
[----:B------:R-:W-:Y:S02]  /*1060*/  ISETP.NE.U32.AND P6, PT, R6, RZ, PT ;  /* 0x000000ff0600720c */ /* 0x000fe40003fc5070 */
[----:B------:R-:W-:Y:S02]  /*1070*/  SEL R24, R18, RZ, P2 ;  /* 0x000000ff12187207 */ /* 0x000fe40001000000 */
[----:B------:R-:W-:-:S02]  /*1080*/  SEL R18, RZ, 0x10, !P0 ;  /* 0x00000010ff127807 */ /* 0x000fc40004000000 */
[----:B------:R-:W-:Y:S02]  /*1090*/  PLOP3.LUT P2, PT, PT, PT, UP1, 0x80, 0x0 ;  /* 0x000000000000781c */ /* 0x000fe40003f4f018 */
[----:B------:R-:W-:Y:S02]  /*10a0*/  LOP3.LUT R215, R215, 0xfffffff7, RZ, 0xc0, !PT ;  /* 0xfffffff7d7d77812 */ /* 0x000fe400078ec0ff */
[----:B------:R-:W-:Y:S01]  /*10b0*/  SEL R26, R18, RZ, P2 ;  /* 0x000000ff121a7207 */ /* 0x000fe20001000000 */
[----:B------:R-:W-:Y:S01]  /*10c0*/  IMAD.U32 R18, RZ, RZ, UR4 ;  /* 0x00000004ff127e24 */ /* 0x000fe2000f8e00ff */
[----:B------:R-:W-:Y:S02]  /*10d0*/  ISETP.NE.U32.AND P3, PT, R3, RZ, PT ;  /* 0x000000ff0300720c */ /* 0x000fe40003f65070 */
[----:B------:R-:W-:Y:S02]  /*10e0*/  ISETP.NE.U32.AND P5, PT, R22, RZ, PT ;  /* 0x000000ff1600720c */ /* 0x000fe40003fa5070 */
[----:B------:R1:W2:Y:S04]  /*10f0*/  LDG.E R48, [R18.64] ;  /* 0x0000001412307981 */ /* 0x0002a8000c1e1900 */
[----:B------:R-:W-:Y:S06]  /*1100*/  BAR.SYNC 0x0 ;  /* 0x0000000000007b1d */ /* 0x000fec0000000000 */
[----:B------:R-:W-:Y:S01]  /*1110*/  ISETP.NE.U32.AND P2, PT, R23, RZ, PT ;  /* 0x000000ff1700720c */ /* 0x000fe20003f45070 */
[----:B------:R-:W-:Y:S01]  /*1120*/  @!PT LDS RZ, [RZ] ;  /* 0x00000000fffff984 */ /* 0x000fe20000000800 */
[----:B------:R-:W-:Y:S01]  /*1130*/  @!PT LDS RZ, [RZ] ;  /* 0x00000000fffff984 */ /* 0x000fe20000000800 */
[----:B------:R-:W-:Y:S01]  /*1140*/  @!PT LDS RZ, [RZ] ;  /* 0x00000000fffff984 */ /* 0x000fe20000000800 */
[----:B------:R3:W-:Y:S01]  /*1150*/  LDGSTS.E.BYPASS.128 [R25+0x2000], [R8.64], P3 ;  /* 0x0200000008197fae */ /* 0x0007e20009901c54 */
[----:B------:R-:W-:-:S02]  /*1160*/  ISETP.NE.U32.AND P0, PT, R24, RZ, PT ;  /* 0x000000ff1800720c */ /* 0x000fc40003f05070 */
[----:B------:R-:W-:Y:S01]  /*1170*/  @P1 LOP3.LUT R215, R215, 0x8, RZ, 0xfc, !PT ;  /* 0x00000008d7d71812 */ /* 0x000fe200078efcff */
[----:B------:R4:W-:Y:S04]  /*1180*/  LDGSTS.E.BYPASS.128 [R210+0x2000], [R10.64], P6 ;  /* 0x020000000ad27fae */ /* 0x0009e8000b101c54 */
[----:B------:R1:W-:Y:S04]  /*1190*/  LDGSTS.E.BYPASS.128 [R209+0x2000], [R12.64], P5 ;  /* 0x020000000cd17fae */ /* 0x0003e8000a901c54 */
[----:B------:R1:W-:Y:S04]  /*11a0*/  LDGSTS.E.BYPASS.128 [R207+0x2000], [R14.64], P2 ;  /* 0x020000000ecf7fae */ /* 0x0003e80009101c54 */
[----:B------:R-:W0:Y:S04]  /*11b0*/  LDGDEPBAR ;  /* 0x00000000000079af */ /* 0x000e280000000000 */
[----:B------:R3:W-:Y:S04]  /*11c0*/  LDGSTS.E.BYPASS.128 [R25+0x6000], [R8.64+0x80], P3 ;  /* 0x0600008008197fae */ /* 0x0007e80009901c54 */
[----:B------:R4:W-:Y:S04]  /*11d0*/  LDGSTS.E.BYPASS.128 [R210+0x6000], [R10.64+0x80], P6 ;  /* 0x060000800ad27fae */ /* 0x0009e8000b101c54 */
[----:B------:R1:W-:Y:S04]  /*11e0*/  LDGSTS.E.BYPASS.128 [R209+0x6000], [R12.64+0x80], P5 ;  /* 0x060000800cd17fae */ /* 0x0003e8000a901c54 */
[----:B------:R1:W-:Y:S04]  /*11f0*/  LDGSTS.E.BYPASS.128 [R207+0x6000], [R14.64+0x80], P2 ;  /* 0x060000800ecf7fae */ /* 0x0003e80009101c54 */
[----:B------:R-:W0:Y:S04]  /*1200*/  LDGDEPBAR ;  /* 0x00000000000079af */ /* 0x000e280000000000 */
[----:B------:R1:W-:Y:S01]  /*1210*/  LDGSTS.E.BYPASS.128 [R27+0xe000], [R16.64], P0 ;  /* 0x0e000000101b7fae */ /* 0x0003e20008101c54 */
[----:B------:R-:W-:-:S02]  /*1220*/  ISETP.NE.U32.AND P0, PT, R26, RZ, PT ;  /* 0x000000ff1a00720c */ /* 0x000fc40003f05070 */
[----:B---3--:R-:W-:Y:S02]  /*1230*/  SEL R8, RZ, 0x10, !P4 ;  /* 0x00000010ff087807 */ /* 0x008fe40006000000 */
[----:B------:R-:W-:-:S04]  /*1240*/  PLOP3.LUT P4, PT, PT, PT, UP1, 0x80, 0x0 ;  /* 0x000000000000781c */ /* 0x000fc80003f8f018 */
[----:B------:R-:W-:Y:S02]  /*1250*/  SEL R9, R8, RZ, P4 ;  /* 0x000000ff08097207 */ /* 0x000fe40002000000 */
[----:B------:R-:W-:-:S03]  /*1260*/  IADD3 R8, P4, R40, R47, RZ ;  /* 0x0000002f28087210 */ /* 0x000fc60007f9e0ff */
[----:B------:R3:W-:Y:S01]  /*1270*/  LDGSTS.E.BYPASS.128 [R29+0xe000], [R20.64], P0 ;  /* 0x0e000000141d7fae */ /* 0x0007e20008101c54 */
[----:B------:R-:W-:Y:S02]  /*1280*/  IADD3 R6, P0, R44, R47, RZ ;  /* 0x0000002f2c067210 */ /* 0x000fe40007f1e0ff */
[----:B-1----:R-:W-:Y:S02]  /*1290*/  IADD3.X R19, R42, UR26, RZ, P4, !PT ;  /* 0x0000001a2a137c10 */ /* 0x002fe4000a7fe4ff */
[----:B------:R-:W-:Y:S02]  /*12a0*/  ISETP.NE.U32.AND P4, PT, R9, RZ, PT ;  /* 0x000000ff0900720c */ /* 0x000fe40003f85070 */
[----:B------:R-:W-:Y:S02]  /*12b0*/  IADD3.X R3, R39, UR26, RZ, P0, !PT ;  /* 0x0000001a27037c10 */ /* 0x000fe400087fe4ff */
[----:B------:R-:W-:-:S04]  /*12c0*/  LEA R22, P0, R6, UR10, 0x1 ;  /* 0x0000000a06167c11 */ /* 0x000fc8000f8008ff */
[----:B------:R-:W-:Y:S02]  /*12d0*/  LEA.HI.X R23, R6, UR11, R3, 0x1, P0 ;  /* 0x0000000b06177c11 */ /* 0x000fe400080f0c03 */
[----:B------:R-:W-:-:S03]  /*12e0*/  SEL R9, RZ, 0x10, !P1 ;  /* 0x00000010ff097807 */ /* 0x000fc60004800000 */
[----:B------:R1:W-:Y:S01]  /*12f0*/  LDGSTS.E.BYPASS.128 [R31+0xe000], [R22.64], P4 ;  /* 0x0e000000161f7fae */ /* 0x0003e2000a101c54 */
[----:B----4-:R-:W-:Y:S02]  /*1300*/  IADD3 R10, P4, R37, UR12, RZ ;  /* 0x0000000c250a7c10 */ /* 0x010fe4000ff9e0ff */
[----:B------:R-:W-:Y:S02]  /*1310*/  PLOP3.LUT P1, PT, PT, PT, UP1, 0x80, 0x0 ;  /* 0x000000000000781c */ /* 0x000fe40003f2f018 */
[----:B------:R-:W-:Y:S02]  /*1320*/  IADD3.X R11, R38, UR13, RZ, P4, !PT ;  /* 0x0000000d260b7c10 */ /* 0x000fe4000a7fe4ff */
[----:B------:R-:W-:Y:S02]  /*1330*/  IADD3 R12, P4, R35, UR12, RZ ;  /* 0x0000000c230c7c10 */ /* 0x000fe4000ff9e0ff */
[----:B------:R-:W-:Y:S02]  /*1340*/  SEL R9, R9, RZ, P1 ;  /* 0x000000ff09097207 */ /* 0x000fe40000800000 */
[----:B------:R-:W-:-:S02]  /*1350*/  IADD3 R16, P1, R28, UR12, RZ ;  /* 0x0000000c1c107c10 */ /* 0x000fc4000ff3e0ff */
[----:B------:R-:W-:Y:S02]  /*1360*/  IADD3.X R13, R36, UR13, RZ, P4, !PT ;  /* 0x0000000d240d7c10 */ /* 0x000fe4000a7fe4ff */
[----:B------:R-:W-:Y:S02]  /*1370*/  IADD3 R14, P4, R32, UR12, RZ ;  /* 0x0000000c200e7c10 */ /* 0x000fe4000ff9e0ff */
[----:B------:R-:W-:Y:S02]  /*1380*/  IADD3.X R17, R30, UR13, RZ, P1, !PT ;  /* 0x0000000d1e117c10 */ /* 0x000fe40008ffe4ff */
[----:B------:R-:W-:Y:S02]  /*1390*/  ISETP.NE.U32.AND P1, PT, R9, RZ, PT ;  /* 0x000000ff0900720c */ /* 0x000fe40003f25070 */
[----:B------:R-:W-:Y:S02]  /*13a0*/  IADD3.X R15, R34, UR13, RZ, P4, !PT ;  /* 0x0000000d220f7c10 */ /* 0x000fe4000a7fe4ff */
[----:B---3--:R-:W-:-:S04]  /*13b0*/  LEA R20, P4, R8, UR10, 0x1 ;  /* 0x0000000a08147c11 */ /* 0x008fc8000f8808ff */
[----:B------:R-:W-:-:S05]  /*13c0*/  LEA.HI.X R21, R8, UR11, R19, 0x1, P4 ;  /* 0x0000000b08157c11 */ /* 0x000fca000a0f0c13 */
[----:B------:R1:W-:Y:S04]  /*13d0*/  LDGSTS.E.BYPASS.128 [R33+0xe000], [R20.64], P1 ;  /* 0x0e00000014217fae */ /* 0x0003e80008901c54 */
[----:B------:R-:W0:Y:S04]  /*13e0*/  LDGDEPBAR ;  /* 0x00000000000079af */ /* 0x000e280000000000 */
[----:B------:R3:W-:Y:S04]  /*13f0*/  LDGSTS.E.BYPASS.128 [R25+0xa000], [R10.64], P3 ;  /* 0x0a0000000a197fae */ /* 0x0007e80009901c54 */
        /* <DEDUP_REMOVED lines=8> */
[----:B------:R-:W0:Y:S01]  /*1480*/  LDGDEPBAR ;  /* 0x00000000000079af */ /* 0x000e220000000000 */
[----:B------:R-:W-:-:S02]  /*1490*/  PLOP3.LUT P5, PT, PT, PT, UP0, 0x80, 0x0 ;  /* 0x000000000000781c */ /* 0x000fc40003faf008 */
[--C-:B------:R-:W-:Y:S02]  /*14a0*/  SHF.R.U32.HI R27, RZ, 0x5, R0.reuse ;  /* 0x00000005ff1b7819 */ /* 0x100fe40000011600 */
[----:B------:R-:W-:Y:S02]  /*14b0*/  SHF.R.U32.HI R18, RZ, 0x2, R0 ;  /* 0x00000002ff127819 */ /* 0x000fe40000011600 */
[----:B------:R-:W-:Y:S01]  /*14c0*/  SGXT.U32 R27, R27, 0x2 ;  /* 0x000000021b1b781a */ /* 0x000fe20000000000 */
[----:B---3--:R-:W-:Y:S01]  /*14d0*/  IMAD.U32 R10, RZ, RZ, UR26 ;  /* 0x0000001aff0a7e24 */ /* 0x008fe2000f8e00ff */
[----:B------:R-:W-:Y:S01]  /*14e0*/  ISETP.GE.U32.AND P2, PT, R47, 0x80, PT ;  /* 0x000000802f00780c */ /* 0x000fe20003f46070 */
[----:B------:R-:W-:Y:S01]  /*14f0*/  IMAD.SHL.U32 R208, R0, 0x2, RZ ;  /* 0x0000000200d07824 */ /* 0x000fe200078e00ff */
[----:B------:R-:W-:Y:S01]  /*1500*/  SGXT.U32 R18, R18, 0x3 ;  /* 0x000000031212781a */ /* 0x000fe20000000000 */
[----:B------:R-:W-:Y:S01]  /*1510*/  IMAD.SHL.U32 R9, R27, 0x10, RZ ;  /* 0x000000101b097824 */ /* 0x000fe200078e00ff */
[----:B------:R-:W-:-:S02]  /*1520*/  ISETP.GE.U32.AND.EX P2, PT, R10, RZ, PT, P2 ;  /* 0x000000ff0a00720c */ /* 0x000fc40003f46120 */
[----:B------:R-:W-:Y:S02]  /*1530*/  ISETP.NE.AND P0, PT, R49, RZ, PT ;  /* 0x000000ff3100720c */ /* 0x000fe40003f05270 */
[----:B------:R-:W-:Y:S02]  /*1540*/  ISETP.NE.AND P4, PT, R50, RZ, PT ;  /* 0x000000ff3200720c */ /* 0x000fe40003f85270 */
[----:B------:R-:W-:Y:S01]  /*1550*/  ISETP.NE.AND P1, PT, R51, RZ, PT ;  /* 0x000000ff3300720c */ /* 0x000fe20003f25270 */
[----:B------:R-:W-:-:S04]  /*1560*/  DEPBAR.LE SB0, 0x5 ;  /* 0x000081400000791a */ /* 0x000fc80000000000 */
[----:B------:R-:W-:Y:S06]  /*1570*/  BAR.SYNC 0x0 ;  /* 0x0000000000007b1d */ /* 0x000fec0000000000 */
[----:B------:R-:W-:Y:S02]  /*1580*/  ISETP.NE.AND P3, PT, R52, RZ, PT ;  /* 0x000000ff3400720c */ /* 0x000fe40003f65270 */
[----:B------:R-:W-:Y:S02]  /*1590*/  LOP3.LUT R10, R0, 0x1f, RZ, 0xc0, !PT ;  /* 0x0000001f000a7812 */ /* 0x000fe400078ec0ff */
[----:B------:R-:W-:-:S02]  /*15a0*/  LOP3.LUT R208, R208, 0x6, RZ, 0xc0, !PT ;  /* 0x00000006d0d07812 */ /* 0x000fc400078ec0ff */
[----:B----4-:R-:W-:Y:S01]  /*15b0*/  LOP3.LUT R13, R9, R18, RZ, 0xfc, !PT ;  /* 0x00000012090d7212 */ /* 0x010fe200078efcff */
[----:B--2---:R1:W2:Y:S02]  /*15c0*/  R2UR UR4, R48 ;  /* 0x00000000300473c2 */ /* 0x0042a400000e0000 */
[----:B-12---:R-:W-:Y:S05]  /*15d0*/  @P5 BRA `(.L_x_0) ;  /* 0x000002b000005947 */ /* 0x006fea0003800000 */
[----:B------:R-:W-:Y:S01]  /*15e0*/  SHF.R.U32.HI R9, RZ, 0x4, R10 ;  /* 0x00000004ff097819 */ /* 0x000fe2000001160a */
[----:B------:R-:W-:Y:S01]  /*15f0*/  IMAD.SHL.U32 R10, R27, 0x2, RZ ;  /* 0x000000021b0a7824 */ /* 0x000fe200078e00ff */
[----:B------:R-:W-:Y:S01]  /*1600*/  SHF.R.U32.HI R11, RZ, 0x4, R0 ;  /* 0x00000004ff0b7819 */ /* 0x000fe20000011600 */
[----:B------:R-:W-:Y:S01]  /*1610*/  CS2R R68, SRZ ;  /* 0x0000000000447805 */ /* 0x000fe2000001ff00 */
[C---:B------:R-:W-:Y:S01]  /*1620*/  LOP3.LUT R12, R208.reuse, 0x8, RZ, 0xfc, !PT ;  /* 0x00000008d00c7812 */ /* 0x040fe200078efcff */
        /* <DEDUP_REMOVED lines=11> */
[----:B------:R-:W-:Y:S01]  /*16e0*/  LOP3.LUT R18, R208, 0x38, RZ, 0xfc, !PT ;  /* 0x00000038d0127812 */ /* 0x000fe200078efcff */
[----:B------:R-:W-:Y:S01]  /*16f0*/  CS2R R182, SRZ ;  /* 0x0000000000b67805 */ /* 0x000fe2000001ff00 */
        /* <DEDUP_REMOVED lines=24> */
[----:B------:R-:W-:Y:S05]  /*1880*/  BRA `(.L_x_1) ;  /* 0x0000425000007947 */ /* 0x000fea0003800000 */
.L_x_0:
[C---:B------:R-:W-:Y:S01]  /*1890*/  IMAD.SHL.U32 R20, R46.reuse, 0x80, RZ ;  /* 0x000000802e147824 */ /* 0x040fe200078e00ff */
[----:B------:R-:W-:Y:S01]  /*18a0*/  SHF.L.U64.HI R11, R46, 0x7, RZ ;  /* 0x000000072e0b7819 */ /* 0x000fe200000102ff */
[C---:B------:R-:W-:Y:S01]  /*18b0*/  IMAD.SHL.U32 R22, R43.reuse, 0x80, RZ ;  /* 0x000000802b167824 */ /* 0x040fe200078e00ff */
[----:B------:R-:W-:Y:S01]  /*18c0*/  SHF.L.U64.HI R9, R43, 0x7, RZ ;  /* 0x000000072b097819 */ /* 0x000fe200000102ff */
[----:B------:R-:W-:Y:S01]  /*18d0*/  IMAD.SHL.U32 R21, R45, 0x80, RZ ;  /* 0x000000802d157824 */ /* 0x000fe200078e00ff */
[----:B------:R-:W-:Y:S01]  /*18e0*/  SHF.L.U64.HI R20, R20, 0x1, R11 ;  /* 0x0000000114147819 */ /* 0x000fe2000001020b */
[----:B------:R-:W-:Y:S01]  /*18f0*/  IMAD.SHL.U32 R23, R41, 0x80, RZ ;  /* 0x0000008029177824 */ /* 0x000fe200078e00ff */
[----:B------:R-:W-:Y:S01]  /*1900*/  SHF.R.U32.HI R11, RZ, 0x4, R0 ;  /* 0x00000004ff0b7819 */ /* 0x000fe20000011600 */
[----:B------:R-:W-:Y:S01]  /*1910*/  IMAD R203, R27, 0x42, R10 ;  /* 0x000000421bcb7824 */ /* 0x000fe200078e020a */
[----:B------:R-:W-:Y:S01]  /*1920*/  SHF.L.U64.HI R22, R22, 0x1, R9 ;  /* 0x0000000116167819 */ /* 0x000fe20000010209 */
[----:B------:R-:W-:Y:S01]  /*1930*/  ULEA UR7, UR4, UR7, 0x4 ;  /* 0x0000000704077291 */ /* 0x000fe2000f8e203f */
[----:B------:R-:W-:Y:S01]  /*1940*/  LOP3.LUT R31, R11, 0x6, RZ, 0xc0, !PT ;  /* 0x000000060b1f7812 */ /* 0x000fe200078ec0ff */
[----:B------:R-:W-:Y:S01]  /*1950*/  USHF.R.S32.HI UR23, URZ, 0x1f, UR17 ;  /* 0x0000001f3f177899 */ /* 0x000fe20008011411 */
[----:B------:R-:W-:Y:S01]  /*1960*/  SHF.L.U64.HI R12, R45, 0x7, RZ ;  /* 0x000000072d0c7819 */ /* 0x000fe200000102ff */
[--C-:B------:R-:W-:Y:S01]  /*1970*/  IMAD R206, R13, 0x48, R208.reuse ;  /* 0x000000480dce7824 */ /* 0x100fe200078e02d0 */
[C---:B------:R-:W-:Y:S01]  /*1980*/  LOP3.LUT R9, R31.reuse, 0x1, RZ, 0xfc, !PT ;  /* 0x000000011f097812 */ /* 0x040fe200078efcff */
[----:B------:R-:W-:Y:S01]  /*1990*/  IMAD.SHL.U32 R15, R31, 0x40, RZ ;  /* 0x000000401f0f7824 */ /* 0x000fe200078e00ff */
[C---:B------:R-:W-:Y:S01]  /*19a0*/  LOP3.LUT R14, R18.reuse, 0x1, R31, 0x1e, !PT ;  /* 0x00000001120e7812 */ /* 0x040fe200078e1e1f */
[----:B------:R-:W-:Y:S01]  /*19b0*/  IMAD R204, R13, 0x42, R208 ;  /* 0x000000420dcc7824 */ /* 0x000fe200078e02d0 */
[----:B------:R-:W-:Y:S01]  /*19c0*/  SHF.L.U64.HI R21, R21, 0x1, R12 ;  /* 0x0000000115157819 */ /* 0x000fe2000001020c */
[----:B------:R-:W-:Y:S01]  /*19d0*/  IMAD.SHL.U32 R9, R9, 0x40, RZ ;  /* 0x0000004009097824 */ /* 0x000fe200078e00ff */
[----:B------:R-:W-:Y:S01]  /*19e0*/  LOP3.LUT R12, R18, 0x6, R11, 0x78, !PT ;  /* 0x00000006120c7812 */ /* 0x000fe200078e780b */
[----:B------:R-:W-:Y:S01]  /*19f0*/  IMAD.SHL.U32 R14, R14, 0x8, RZ ;  /* 0x000000080e0e7824 */ /* 0x000fe200078e00ff */
[----:B------:R-:W-:Y:S01]  /*1a00*/  SHF.L.U64.HI R16, R41, 0x7, RZ ;  /* 0x0000000729107819 */ /* 0x000fe200000102ff */
[----:B------:R-:W-:Y:S01]  /*1a10*/  IMAD.SHL.U32 R203, R203, 0x2, RZ ;  /* 0x00000002cbcb7824 */ /* 0x000fe200078e00ff */
[----:B------:R-:W-:Y:S01]  /*1a20*/  SHF.R.U32.HI R17, RZ, 0x1, R0 ;  /* 0x00000001ff117819 */ /* 0x000fe20000011600 */
[----:B------:R-:W-:Y:S01]  /*1a30*/  IMAD.SHL.U32 R12, R12, 0x8, RZ ;  /* 0x000000080c0c7824 */ /* 0x000fe200078e00ff */
[C---:B------:R-:W-:Y:S01]  /*1a40*/  LOP3.LUT R201, R208.reuse, R14, R9, 0xfe, !PT ;  /* 0x0000000ed0c97212 */ /* 0x040fe200078efe09 */
[----:B------:R-:W-:Y:S01]  /*1a50*/  USHF.L.U32 UR7, UR7, 0xe, URZ ;  /* 0x0000000e07077899 */ /* 0x000fe2000800063f */
[----:B------:R-:W-:Y:S01]  /*1a60*/  SHF.R.U32.HI R14, RZ, 0x3, R10 ;  /* 0x00000003ff0e7819 */ /* 0x000fe2000001160a */
[----:B------:R-:W-:Y:S01]  /*1a70*/  ULEA.HI UR23, UR23, UR17, URZ, 0x6 ;  /* 0x0000001117177291 */ /* 0x000fe2000f8f303f */
[----:B------:R-:W-:Y:S01]  /*1a80*/  SHF.L.U64.HI R23, R23, 0x1, R16 ;  /* 0x0000000117177819 */ /* 0x000fe20000010210 */
[----:B------:R-:W-:Y:S01]  /*1a90*/  ULDC.64 UR20, c[0x0][0x180] ;  /* 0x0000600000147ab9 */ /* 0x000fe20000000a00 */
[----:B------:R-:W-:Y:S01]  /*1aa0*/  SHF.R.U32.HI R16, RZ, 0x2, R0 ;  /* 0x00000002ff107819 */ /* 0x000fe20000011600 */
[----:B------:R-:W-:Y:S01]  /*1ab0*/  CS2R R36, SRZ ;  /* 0x0000000000247805 */ /* 0x000fe2000001ff00 */
[----:B------:R-:W-:Y:S01]  /*1ac0*/  LOP3.LUT R202, R208, R12, R15, 0xfe, !PT ;  /* 0x0000000cd0ca7212 */ /* 0x000fe200078efe0f */
[C---:B------:R-:W-:Y:S01]  /*1ad0*/  IMAD R15, R27.reuse, 0x4, R14 ;  /* 0x000000041b0f7824 */ /* 0x040fe200078e020e */
[----:B------:R-:W-:Y:S01]  /*1ae0*/  LOP3.LUT R185, R18, 0x30, R17, 0xf8, !PT ;  /* 0x0000003012b97812 */ /* 0x000fe200078ef811 */
[----:B------:R-:W-:Y:S01]  /*1af0*/  CS2R R38, SRZ ;  /* 0x0000000000267805 */ /* 0x000fe2000001ff00 */
[--C-:B------:R-:W-:Y:S01]  /*1b00*/  SHF.R.U32.HI R17, RZ, 0x3, R10.reuse ;  /* 0x00000003ff117819 */ /* 0x100fe2000001160a */
[----:B------:R-:W-:Y:S01]  /*1b10*/  CS2R R40, SRZ ;  /* 0x0000000000287805 */ /* 0x000fe2000001ff00 */
[----:B------:R-:W-:Y:S01]  /*1b20*/  LOP3.LUT R12, R0, 0x7, RZ, 0xc0, !PT ;  /* 0x00000007000c7812 */ /* 0x000fe200078ec0ff */
[----:B------:R-:W-:Y:S01]  /*1b30*/  CS2R R42, SRZ ;  /* 0x00000000002a7805 */ /* 0x000fe2000001ff00 */
[--C-:B------:R-:W-:Y:S01]  /*1b40*/  LOP3.LUT R14, R16, 0x9, R31.reuse, 0x1e, !PT ;  /* 0x00000009100e7812 */ /* 0x100fe200078e1e1f */
[----:B------:R-:W-:Y:S01]  /*1b50*/  CS2R R44, SRZ ;  /* 0x00000000002c7805 */ /* 0x000fe2000001ff00 */
[----:B------:R-:W-:Y:S01]  /*1b60*/  SHF.R.U32.HI R9, RZ, 0x4, R10 ;  /* 0x00000004ff097819 */ /* 0x000fe2000001160a */
[----:B------:R-:W-:Y:S01]  /*1b70*/  IMAD.SHL.U32 R10, R27, 0x2, RZ ;  /* 0x000000021b0a7824 */ /* 0x000fe200078e00ff */
[----:B------:R-:W-:Y:S01]  /*1b80*/  SGXT.U32 R17, R17, 0x1 ;  /* 0x000000011111781a */ /* 0x000fe20000000000 */
[----:B------:R-:W-:Y:S01]  /*1b90*/  IMAD.SHL.U32 R26, R12, 0x40, RZ ;  /* 0x000000400c1a7824 */ /* 0x000fe200078e00ff */
[C---:B------:R-:W-:Y:S01]  /*1ba0*/  IADD3 R25, R9.reuse, 0x2, RZ ;  /* 0x0000000209197810 */ /* 0x040fe20007ffe0ff */
[----:B------:R-:W-:Y:S01]  /*1bb0*/  IMAD.SHL.U32 R14, R14, 0x8, RZ ;  /* 0x000000080e0e7824 */ /* 0x000fe200078e00ff */
[----:B------:R-:W-:Y:S01]  /*1bc0*/  IADD3 R27, R9, 0x4, RZ ;  /* 0x00000004091b7810 */ /* 0x000fe20007ffe0ff */
[----:B------:R-:W-:Y:S01]  /*1bd0*/  IMAD R205, R15, 0x9, R12 ;  /* 0x000000090fcd7824 */ /* 0x000fe200078e020c */
[----:B------:R-:W-:Y:S01]  /*1be0*/  IADD3 R29, R9, 0x6, RZ ;  /* 0x00000006091d7810 */ /* 0x000fe20007ffe0ff */
[--C-:B------:R-:W-:Y:S01]  /*1bf0*/  IMAD R24, R17, 0x200, R26.reuse ;  /* 0x0000020011187824 */ /* 0x100fe200078e021a */
[--C-:B------:R-:W-:Y:S01]  /*1c00*/  LOP3.LUT R18, R16, 0x11, R31.reuse, 0x1e, !PT ;  /* 0x0000001110127812 */ /* 0x100fe200078e1e1f */
[----:B------:R-:W-:Y:S01]  /*1c10*/  IMAD R184, R9, 0x200, R26 ;  /* 0x0000020009b87824 */ /* 0x000fe200078e021a */
[----:B------:R-:W-:Y:S01]  /*1c20*/  LOP3.LUT R15, R10, R17, RZ, 0xfc, !PT ;  /* 0x000000110a0f7212 */ /* 0x000fe200078efcff */
[----:B------:R-:W-:Y:S01]  /*1c30*/  IMAD.SHL.U32 R205, R205, 0x8, RZ ;  /* 0x00000008cdcd7824 */ /* 0x000fe200078e00ff */
[--C-:B------:R-:W-:Y:S01]  /*1c40*/  LOP3.LUT R189, R9, 0x7, R0.reuse, 0x78, !PT ;  /* 0x0000000709bd7812 */ /* 0x100fe200078e7800 */
[----:B------:R-:W-:Y:S01]  /*1c50*/  IMAD.SHL.U32 R18, R18, 0x8, RZ ;  /* 0x0000000812127824 */ /* 0x000fe200078e00ff */
[----:B------:R-:W-:Y:S01]  /*1c60*/  LOP3.LUT R25, R25, 0x7, R0, 0x78, !PT ;  /* 0x0000000719197812 */ /* 0x000fe200078e7800 */
[----:B------:R-:W-:Y:S01]  /*1c70*/  IMAD R186, R15, 0x200, R26 ;  /* 0x000002000fba7824 */ /* 0x000fe200078e021a */
[----:B------:R-:W-:Y:S01]  /*1c80*/  LOP3.LUT R27, R27, 0x7, R0, 0x78, !PT ;  /* 0x000000071b1b7812 */ /* 0x000fe200078e7800 */
[----:B------:R-:W-:Y:S01]  /*1c90*/  IMAD R193, R189, 0x8, R24 ;  /* 0x00000008bdc17824 */ /* 0x000fe200078e0218 */
[----:B------:R-:W-:Y:S01]  /*1ca0*/  LOP3.LUT R29, R29, 0x7, R0, 0x78, !PT ;  /* 0x000000071d1d7812 */ /* 0x000fe200078e7800 */
[--C-:B------:R-:W-:Y:S01]  /*1cb0*/  IMAD R192, R25, 0x8, R24.reuse ;  /* 0x0000000819c07824 */ /* 0x100fe200078e0218 */
[----:B------:R-:W-:Y:S01]  /*1cc0*/  LOP3.LUT R12, R31, 0x9, RZ, 0xfc, !PT ;  /* 0x000000091f0c7812 */ /* 0x000fe200078efcff */
[--C-:B------:R-:W-:Y:S01]  /*1cd0*/  IMAD R191, R27, 0x8, R24.reuse ;  /* 0x000000081bbf7824 */ /* 0x100fe200078e0218 */
[----:B------:R-:W-:Y:S01]  /*1ce0*/  LOP3.LUT R17, R14, 0x38, RZ, 0xc0, !PT ;  /* 0x000000380e117812 */ /* 0x000fe200078ec0ff */
[----:B------:R-:W-:Y:S01]  /*1cf0*/  IMAD R190, R29, 0x8, R24 ;  /* 0x000000081dbe7824 */ /* 0x000fe200078e0218 */
[----:B------:R-:W-:Y:S01]  /*1d00*/  LOP3.LUT R14, R16, 0x19, R31, 0x1e, !PT ;  /* 0x00000019100e7812 */ /* 0x000fe200078e1e1f */
[----:B------:R-:W-:Y:S01]  /*1d10*/  IMAD R188, R25, 0x8, R186 ;  /* 0x0000000819bc7824 */ /* 0x000fe200078e02ba */
[----:B------:R-:W-:Y:S01]  /*1d20*/  LOP3.LUT R15, R15, 0x7, R0, 0x78, !PT ;  /* 0x000000070f0f7812 */ /* 0x000fe200078e7800 */
[----:B------:R-:W-:Y:S01]  /*1d30*/  IMAD R81, R12, 0x40, R17 ;  /* 0x000000400c517824 */ /* 0x000fe200078e0211 */
[----:B------:R-:W-:Y:S01]  /*1d40*/  LOP3.LUT R12, R31, 0x11, RZ, 0xfc, !PT ;  /* 0x000000111f0c7812 */ /* 0x000fe200078efcff */
[----:B------:R-:W-:Y:S01]  /*1d50*/  IMAD.SHL.U32 R24, R14, 0x8, RZ ;  /* 0x000000080e187824 */ /* 0x000fe200078e00ff */
[----:B------:R-:W-:Y:S01]  /*1d60*/  LOP3.LUT R17, R18, 0x38, RZ, 0xc0, !PT ;  /* 0x0000003812117812 */ /* 0x000fe200078ec0ff */
[----:B------:R-:W-:Y:S01]  /*1d70*/  IMAD.SHL.U32 R15, R15, 0x8, RZ ;  /* 0x000000080f0f7824 */ /* 0x000fe200078e00ff */
[----:B------:R-:W-:Y:S01]  /*1d80*/  LOP3.LUT R14, R31, 0x19, RZ, 0xfc, !PT ;  /* 0x000000191f0e7812 */ /* 0x000fe200078efcff */
[----:B------:R-:W-:Y:S01]  /*1d90*/  IMAD.IADD R81, R208, 0x1, R81 ;  /* 0x00000001d0517824 */ /* 0x000fe200078e0251 */
[----:B------:R-:W-:Y:S01]  /*1da0*/  LOP3.LUT R25, R24, 0x38, RZ, 0xc0, !PT ;  /* 0x0000003818197812 */ /* 0x000fe200078ec0ff */
[----:B------:R-:W-:Y:S01]  /*1db0*/  IMAD R83, R12, 0x40, R17 ;  /* 0x000000400c537824 */ /* 0x000fe200078e0211 */
[C-C-:B------:R-:W-:Y:S01]  /*1dc0*/  LOP3.LUT R12, R16.reuse, 0x21, R31.reuse, 0x1e, !PT ;  /* 0x00000021100c7812 */ /* 0x140fe200078e1e1f */
[----:B------:R-:W-:Y:S01]  /*1dd0*/  IMAD R189, R189, 0x8, R186 ;  /* 0x00000008bdbd7824 */ /* 0x000fe200078e02ba */
[----:B------:R-:W-:Y:S01]  /*1de0*/  LOP3.LUT R17, R16, 0x29, R31, 0x1e, !PT ;  /* 0x0000002910117812 */ /* 0x000fe200078e1e1f */
[----:B------:R-:W-:Y:S01]  /*1df0*/  IMAD R85, R14, 0x40, R25 ;  /* 0x000000400e557824 */ /* 0x000fe200078e0219 */
[--C-:B------:R-:W-:Y:S01]  /*1e00*/  LOP3.LUT R24, R16, 0x31, R31.reuse, 0x1e, !PT ;  /* 0x0000003110187812 */ /* 0x100fe200078e1e1f */
[----:B------:R-:W-:Y:S01]  /*1e10*/  IMAD.SHL.U32 R14, R12, 0x8, RZ ;  /* 0x000000080c0e7824 */ /* 0x000fe200078e00ff */
[----:B------:R-:W-:Y:S01]  /*1e20*/  LOP3.LUT R16, R16, 0x39, R31, 0x1e, !PT ;  /* 0x0000003910107812 */ /* 0x000fe200078e1e1f */
[----:B------:R-:W-:Y:S01]  /*1e30*/  IMAD.SHL.U32 R18, R17, 0x8, RZ ;  /* 0x0000000811127824 */ /* 0x000fe200078e00ff */
[C---:B------:R-:W-:Y:S01]  /*1e40*/  LOP3.LUT R12, R31.reuse, 0x21, RZ, 0xfc, !PT ;  /* 0x000000211f0c7812 */ /* 0x040fe200078efcff */
[----:B------:R-:W-:Y:S01]  /*1e50*/  IMAD.SHL.U32 R24, R24, 0x8, RZ ;  /* 0x0000000818187824 */ /* 0x000fe200078e00ff */
[----:B------:R-:W-:Y:S01]  /*1e60*/  LOP3.LUT R17, R14, 0x38, RZ, 0xc0, !PT ;  /* 0x000000380e117812 */ /* 0x000fe200078ec0ff */
[----:B------:R-:W-:Y:S01]  /*1e70*/  IMAD.SHL.U32 R16, R16, 0x8, RZ ;  /* 0x0000000810107824 */ /* 0x000fe200078e00ff */
[C---:B------:R-:W-:Y:S01]  /*1e80*/  LOP3.LUT R14, R31.reuse, 0x29, RZ, 0xfc, !PT ;  /* 0x000000291f0e7812 */ /* 0x040fe200078efcff */
[----:B------:R-:W-:Y:S01]  /*1e90*/  IMAD.IADD R83, R208, 0x1, R83 ;  /* 0x00000001d0537824 */ /* 0x000fe200078e0253 */
[----:B------:R-:W-:Y:S01]  /*1ea0*/  LOP3.LUT R25, R18, 0x38, RZ, 0xc0, !PT ;  /* 0x0000003812197812 */ /* 0x000fe200078ec0ff */
[----:B------:R-:W-:Y:S01]  /*1eb0*/  IMAD R87, R12, 0x40, R17 ;  /* 0x000000400c577824 */ /* 0x000fe200078e0211 */
[C---:B------:R-:W-:Y:S01]  /*1ec0*/  LOP3.LUT R12, R31.reuse, 0x31, RZ, 0xfc, !PT ;  /* 0x000000311f0c7812 */ /* 0x040fe200078efcff */
[----:B------:R-:W-:Y:S01]  /*1ed0*/  IMAD.IADD R85, R208, 0x1, R85 ;  /* 0x00000001d0557824 */ /* 0x000fe200078e0255 */
[----:B------:R-:W-:Y:S01]  /*1ee0*/  LOP3.LUT R17, R24, 0x38, RZ, 0xc0, !PT ;  /* 0x0000003818117812 */ /* 0x000fe200078ec0ff */
[----:B------:R-:W-:Y:S01]  /*1ef0*/  IMAD R89, R14, 0x40, R25 ;  /* 0x000000400e597824 */ /* 0x000fe200078e0219 */
[----:B------:R-:W-:Y:S01]  /*1f00*/  LOP3.LUT R31, R31, 0x39, RZ, 0xfc, !PT ;  /* 0x000000391f1f7812 */ /* 0x000fe200078efcff */
[----:B------:R-:W-:Y:S01]  /*1f10*/  IMAD.IADD R87, R208, 0x1, R87 ;  /* 0x00000001d0577824 */ /* 0x000fe200078e0257 */
[----:B------:R-:W-:Y:S01]  /*1f20*/  LOP3.LUT R16, R16, 0x38, RZ, 0xc0, !PT ;  /* 0x0000003810107812 */ /* 0x000fe200078ec0ff */
[----:B------:R-:W-:Y:S01]  /*1f30*/  IMAD R91, R12, 0x40, R17 ;  /* 0x000000400c5b7824 */ /* 0x000fe200078e0211 */
[----:B------:R-:W-:Y:S01]  /*1f40*/  LOP3.LUT R184, R15, R184, RZ, 0xfc, !PT ;  /* 0x000000b80fb87212 */ /* 0x000fe200078efcff */
[C---:B------:R-:W-:Y:S01]  /*1f50*/  IMAD.IADD R89, R208.reuse, 0x1, R89 ;  /* 0x00000001d0597824 */ /* 0x040fe200078e0259 */
[C---:B------:R-:W-:Y:S01]  /*1f60*/  LOP3.LUT R12, R208.reuse, 0x8, RZ, 0xfc, !PT ;  /* 0x00000008d00c7812 */ /* 0x040fe200078efcff */
[----:B------:R-:W-:Y:S01]  /*1f70*/  IMAD R93, R31, 0x40, R16 ;  /* 0x000000401f5d7824 */ /* 0x000fe200078e0210 */
[C---:B------:R-:W-:Y:S01]  /*1f80*/  LOP3.LUT R13, R208.reuse, 0x10, RZ, 0xfc, !PT ;  /* 0x00000010d00d7812 */ /* 0x040fe200078efcff */
[C---:B------:R-:W-:Y:S01]  /*1f90*/  IMAD.IADD R91, R208.reuse, 0x1, R91 ;  /* 0x00000001d05b7824 */ /* 0x040fe200078e025b */
[C---:B------:R-:W-:Y:S01]  /*1fa0*/  LOP3.LUT R14, R208.reuse, 0x18, RZ, 0xfc, !PT ;  /* 0x00000018d00e7812 */ /* 0x040fe200078efcff */
[C---:B------:R-:W-:Y:S01]  /*1fb0*/  IMAD.IADD R93, R208.reuse, 0x1, R93 ;  /* 0x00000001d05d7824 */ /* 0x040fe200078e025d */
[C---:B------:R-:W-:Y:S01]  /*1fc0*/  LOP3.LUT R15, R208.reuse, 0x20, RZ, 0xfc, !PT ;  /* 0x00000020d00f7812 */ /* 0x040fe200078efcff */
[--C-:B------:R-:W-:Y:S01]  /*1fd0*/  IMAD R187, R27, 0x8, R186.reuse ;  /* 0x000000081bbb7824 */ /* 0x100fe200078e02ba */
[C---:B------:R-:W-:Y:S01]  /*1fe0*/  LOP3.LUT R16, R208.reuse, 0x28, RZ, 0xfc, !PT ;  /* 0x00000028d0107812 */ /* 0x040fe200078efcff */
[----:B------:R-:W-:Y:S01]  /*1ff0*/  IMAD R186, R29, 0x8, R186 ;  /* 0x000000081dba7824 */ /* 0x000fe200078e02ba */
        /* <DEDUP_REMOVED lines=29> */
[----:B------:R-:W-:Y:S01]  /*21d0*/  LEA R206, R206, 0x14000, 0x1 ;  /* 0x00014000cece7811 */ /* 0x000fe200078e08ff */
[----:B------:R-:W-:Y:S01]  /*21e0*/  IMAD.SHL.U32 R185, R185, 0x40, RZ ;  /* 0x00000040b9b97824 */ /* 0x000fe200078e00ff */
[----:B------:R-:W-:Y:S01]  /*21f0*/  LEA R204, R204, 0x14000, 0x1 ;  /* 0x00014000cccc7811 */ /* 0x000fe200078e08ff */
[----:B------:R-:W-:Y:S01]  /*2200*/  ULDC.64 UR18, c[0x0][0x178] ;  /* 0x00005e0000127ab9 */ /* 0x000fe20000000a00 */
[----:B------:R-:W-:Y:S01]  /*2210*/  LEA R203, R203, 0x14000, 0x1 ;  /* 0x00014000cbcb7811 */ /* 0x000fe200078e08ff */
[----:B------:R-:W-:Y:S01]  /*2220*/  UIMAD.WIDE UR20, UR7, UR25, UR20 ;  /* 0x00000019071472a5 */ /* 0x000fe2000f8e0214 */
[----:B------:R-:W-:Y:S01]  /*2230*/  LEA R202, R202, 0x14000, 0x1 ;  /* 0x00014000caca7811 */ /* 0x000fe200078e08ff */
[----:B------:R-:W-:Y:S01]  /*2240*/  UMOV UR24, 0x1 ;  /* 0x0000000100187882 */ /* 0x000fe20000000000 */
[----:B------:R-:W-:Y:S01]  /*2250*/  LEA R205, R205, 0x14000, 0x1 ;  /* 0x00014000cdcd7811 */ /* 0x000fe200078e08ff */
[----:B------:R-:W-:Y:S01]  /*2260*/  UMOV UR27, 0x80 ;  /* 0x00000080001b7882 */ /* 0x000fe20000000000 */
[----:B------:R-:W-:Y:S01]  /*2270*/  LEA R193, R193, 0x14000, 0x1 ;  /* 0x00014000c1c17811 */ /* 0x000fe200078e08ff */
[----:B------:R-:W-:Y:S01]  /*2280*/  UMOV UR4, URZ ;  /* 0x0000003f00047c82 */ /* 0x000fe20008000000 */
[----:B------:R-:W-:Y:S01]  /*2290*/  LEA R192, R192, 0x14000, 0x1 ;  /* 0x00014000c0c07811 */ /* 0x000fe200078e08ff */
[----:B------:R-:W-:Y:S01]  /*22a0*/  UMOV UR28, 0x10000 ;  /* 0x00010000001c7882 */ /* 0x000fe20000000000 */
[----:B------:R-:W-:Y:S01]  /*22b0*/  LEA R191, R191, 0x14000, 0x1 ;  /* 0x00014000bfbf7811 */ /* 0x000fe200078e08ff */
[----:B------:R-:W-:Y:S01]  /*22c0*/  UMOV UR29, 0x8000 ;  /* 0x00008000001d7882 */ /* 0x000fe20000000000 */
[----:B------:R-:W-:Y:S01]  /*22d0*/  LEA R190, R190, 0x14000, 0x1 ;  /* 0x00014000bebe7811 */ /* 0x000fe200078e08ff */
[----:B------:R-:W-:Y:S01]  /*22e0*/  UMOV UR30, 0xc000 ;  /* 0x0000c000001e7882 */ /* 0x000fe20000000000 */
[----:B------:R-:W-:Y:S01]  /*22f0*/  LEA R201, R201, 0x14000, 0x1 ;  /* 0x00014000c9c97811 */ /* 0x000fe200078e08ff */
[----:B------:R-:W-:Y:S01]  /*2300*/  UMOV UR31, 0x4000 ;  /* 0x00004000001f7882 */ /* 0x000fe20000000000 */
[----:B------:R-:W-:Y:S01]  /*2310*/  LEA R200, R81, 0x14000, 0x1 ;  /* 0x0001400051c87811 */ /* 0x000fe200078e08ff */
[----:B------:R-:W-:Y:S01]  /*2320*/  UMOV UR5, URZ ;  /* 0x0000003f00057c82 */ /* 0x000fe20008000000 */
[----:B------:R-:W-:Y:S01]  /*2330*/  LEA R199, R83, 0x14000, 0x1 ;  /* 0x0001400053c77811 */ /* 0x000fe200078e08ff */
[----:B------:R-:W-:Y:S01]  /*2340*/  UMOV UR6, URZ ;  /* 0x0000003f00067c82 */ /* 0x000fe20008000000 */
[----:B------:R-:W-:Y:S01]  /*2350*/  LEA R198, R85, 0x14000, 0x1 ;  /* 0x0001400055c67811 */ /* 0x000fe200078e08ff */
[----:B------:R-:W-:Y:S01]  /*2360*/  UIMAD.WIDE UR18, UR22, UR25, UR18 ;  /* 0x00000019161272a5 */ /* 0x000fe2000f8e0212 */
[----:B------:R-:W-:Y:S01]  /*2370*/  LEA R197, R87, 0x14000, 0x1 ;  /* 0x0001400057c57811 */ /* 0x000fe200078e08ff */
[----:B------:R-:W-:Y:S01]  /*2380*/  USHF.R.S32.HI UR23, URZ, 0x6, UR23 ;  /* 0x000000063f177899 */ /* 0x000fe20008011417 */
[----:B------:R-:W-:Y:S01]  /*2390*/  LEA R196, R89, 0x14000, 0x1 ;  /* 0x0001400059c47811 */ /* 0x000fe200078e08ff */
[----:B------:R-:W-:Y:S01]  /*23a0*/  UMOV UR7, URZ ;  /* 0x0000003f00077c82 */ /* 0x000fe20008000000 */
[----:B------:R-:W-:-:S02]  /*23b0*/  LEA R195, R91, 0x14000, 0x1 ;  /* 0x000140005bc37811 */ /* 0x000fc400078e08ff */
[----:B------:R-:W-:-:S02]  /*23c0*/  LEA R194, R93, 0x14000, 0x1 ;  /* 0x000140005dc27811 */ /* 0x000fc400078e08ff */
.L_x_2:
[----:B------:R-:W-:Y:S01]  /*23d0*/  IMAD.SHL.U32 R80, R0, 0x8, RZ ;  /* 0x0000000800507824 */ /* 0x000fe200078e00ff */
[----:B------:R-:W-:Y:S01]  /*23e0*/  LOP3.LUT R81, R214, 0x40, RZ, 0xfc, !PT ;  /* 0x00000040d6517812 */ /* 0x000fe200078efcff */
[----:B------:R-:W-:Y:S01]  /*23f0*/  IMAD.U32 R83, RZ, RZ, UR14 ;  /* 0x0000000eff537e24 */ /* 0x000fe2000f8e00ff */
[----:B------:R-:W-:Y:S01]  /*2400*/  UIMAD.WIDE UR32, UR4, 0x2, UR20 ;  /* 0x00000002042078a5 */ /* 0x000fe2000f8e0214 */
[----:B------:R-:W-:Y:S01]  /*2410*/  F2FP.PACK_AB R113, R69, R68 ;  /* 0x000000444571723e */ /* 0x000fe200000000ff */
[----:B------:R-:W-:Y:S01]  /*2420*/  IMAD.SHL.U32 R245, R0, 0x8, RZ ;  /* 0x0000000800f57824 */ /* 0x000fe200078e00ff */
[----:B------:R-:W-:Y:S01]  /*2430*/  F2FP.PACK_AB R115, R71, R70 ;  /* 0x000000464773723e */ /* 0x000fe200000000ff */
[----:B------:R-:W-:Y:S01]  /*2440*/  IMAD.SHL.U32 R81, R81, 0x80, RZ ;  /* 0x0000008051517824 */ /* 0x000fe200078e00ff */
[----:B------:R-:W-:Y:S01]  /*2450*/  LOP3.LUT R80, R83, 0x38, R80, 0xf8, !PT ;  /* 0x0000003853507812 */ /* 0x000fe200078ef850 */
[----:B------:R-:W-:Y:S01]  /*2460*/  IMAD.U32 R83, RZ, RZ, UR26 ;  /* 0x0000001aff537e24 */ /* 0x000fe2000f8e00ff */
[----:B------:R-:W-:Y:S01]  /*2470*/  F2FP.PACK_AB R117, R73, R72 ;  /* 0x000000484975723e */ /* 0x000fe200000000ff */
[----:B------:R-:W-:Y:S01]  /*2480*/  IMAD.SHL.U32 R106, R81, 0x2, RZ ;  /* 0x00000002516a7824 */ /* 0x000fe200078e00ff */
[----:B------:R-:W-:Y:S01]  /*2490*/  F2FP.PACK_AB R119, R75, R74 ;  /* 0x0000004a4b77723e */ /* 0x000fe200000000ff */
[C---:B------:R-:W-:Y:S01]  /*24a0*/  IMAD.SHL.U32 R103, R80.reuse, 0x2, RZ ;  /* 0x0000000250677824 */ /* 0x040fe200078e00ff */
[----:B------:R-:W-:Y:S01]  /*24b0*/  SHF.L.U64.HI R83, R80, 0x1, R83 ;  /* 0x0000000150537819 */ /* 0x000fe20000010253 */
[----:B------:R-:W-:Y:S01]  /*24c0*/  IMAD.MOV.U32 R81, RZ, RZ, 0x100 ;  /* 0x00000100ff517424 */ /* 0x000fe200078e00ff */
[----:B------:R-:W-:Y:S01]  /*24d0*/  LOP3.LUT R80, R213, 0x40, RZ, 0xfc, !PT ;  /* 0x00000040d5507812 */ /* 0x000fe200078efcff */
[----:B------:R-:W-:Y:S01]  /*24e0*/  STS [R206], R113 ;  /* 0x00000071ce007388 */ /* 0x000fe20000000800 */
[----:B------:R-:W-:Y:S01]  /*24f0*/  IADD3 R106, P5, P6, R103, UR32, R106 ;  /* 0x00000020676a7c10 */ /* 0x000fe2000febe06a */
[----:B------:R-:W-:Y:S01]  /*2500*/  UIADD3 UR17, UR23, -0x2, URZ ;  /* 0xfffffffe17117890 */ /* 0x000fe2000fffe03f */
[----:B------:R-:W-:Y:S01]  /*2510*/  F2FP.PACK_AB R121, R77, R76 ;  /* 0x0000004c4d79723e */ /* 0x000fe200000000ff */
[----:B------:R-:W-:Y:S01]  /*2520*/  IMAD.SHL.U32 R80, R80, 0x80, RZ ;  /* 0x0000008050507824 */ /* 0x000fe200078e00ff */
[----:B------:R-:W-:Y:S01]  /*2530*/  IADD3.X R107, R83, UR33, R20, P5, P6 ;  /* 0x00000021536b7c10 */ /* 0x000fe2000afec414 */
[----:B------:R-:W-:Y:S01]  /*2540*/  STS [R206+0x480], R115 ;  /* 0x00048073ce007388 */ /* 0x000fe20000000800 */
[----:B------:R-:W-:Y:S01]  /*2550*/  F2FP.PACK_AB R123, R79, R78 ;  /* 0x0000004e4f7b723e */ /* 0x000fe200000000ff */
[----:B------:R-:W-:Y:S01]  /*2560*/  IMAD.SHL.U32 R80, R80, 0x2, RZ ;  /* 0x0000000250507824 */ /* 0x000fe200078e00ff */
[----:B------:R-:W-:Y:S01]  /*2570*/  F2FP.PACK_AB R125, R181, R180 ;  /* 0x000000b4b57d723e */ /* 0x000fe200000000ff */
[----:B------:R-:W-:Y:S01]  /*2580*/  STS [R206+0x10], R117 ;  /* 0x00001075ce007388 */ /* 0x000fe20000000800 */
[----:B------:R-:W-:Y:S01]  /*2590*/  F2FP.PACK_AB R127, R183, R182 ;  /* 0x000000b6b77f723e */ /* 0x000fe200000000ff */
[----:B------:R-:W-:Y:S01]  /*25a0*/  USHF.R.S32.HI UR22, URZ, 0x1f, UR16 ;  /* 0x0000001f3f167899 */ /* 0x000fe20008011410 */
[----:B------:R-:W-:Y:S01]  /*25b0*/  IADD3 R108, P5, P6, R103, UR32, R80 ;  /* 0x00000020676c7c10 */ /* 0x000fe2000febe050 */
[----:B------:R-:W-:Y:S01]  /*25c0*/  STS [R206+0x490], R119 ;  /* 0x00049077ce007388 */ /* 0x000fe20000000800 */
[----:B------:R-:W-:Y:S01]  /*25d0*/  LOP3.LUT R80, R212, 0x40, RZ, 0xfc, !PT ;  /* 0x00000040d4507812 */ /* 0x000fe200078efcff */
[----:B------:R-:W-:Y:S01]  /*25e0*/  UISETP.GE.AND UP1, UPT, UR7, UR17, UPT ;  /* 0x000000110700728c */ /* 0x000fe2000bf26270 */
[----:B------:R-:W-:Y:S01]  /*25f0*/  IADD3.X R109, R83, UR33, R21, P5, P6 ;  /* 0x00000021536d7c10 */ /* 0x000fe2000afec415 */
[----:B------:R-:W-:Y:S01]  /*2600*/  STS [R206+0x20], R121 ;  /* 0x00002079ce007388 */ /* 0x000fe20000000800 */
[----:B------:R-:W-:Y:S01]  /*2610*/  F2FP.PACK_AB R129, R177, R176 ;  /* 0x000000b0b181723e */ /* 0x000fe200000000ff */
[----:B------:R-:W-:Y:S01]  /*2620*/  IMAD.SHL.U32 R80, R80, 0x80, RZ ;  /* 0x0000008050507824 */ /* 0x000fe200078e00ff */
[----:B------:R-:W-:Y:S01]  /*2630*/  F2FP.PACK_AB R131, R179, R178 ;  /* 0x000000b2b383723e */ /* 0x000fe200000000ff */
[----:B------:R-:W-:Y:S01]  /*2640*/  STS [R206+0x4a0], R123 ;  /* 0x0004a07bce007388 */ /* 0x000fe20000000800 */
[----:B------:R-:W-:Y:S01]  /*2650*/  F2FP.PACK_AB R137, R25, R24 ;  /* 0x000000181989723e */ /* 0x000fe200000000ff */
[----:B------:R-:W-:Y:S01]  /*2660*/  IMAD.SHL.U32 R80, R80, 0x2, RZ ;  /* 0x0000000250507824 */ /* 0x000fe200078e00ff */
[----:B------:R-:W-:Y:S01]  /*2670*/  F2FP.PACK_AB R139, R27, R26 ;  /* 0x0000001a1b8b723e */ /* 0x000fe200000000ff */
[----:B------:R-:W-:Y:S01]  /*2680*/  STS [R206+0x30], R125 ;  /* 0x0000307dce007388 */ /* 0x000fe20000000800 */
[----:B------:R-:W-:Y:S01]  /*2690*/  F2FP.PACK_AB R141, R29, R28 ;  /* 0x0000001c1d8d723e */ /* 0x000fe200000000ff */
[----:B------:R-:W-:Y:S01]  /*26a0*/  IMAD.U32 R249, RZ, RZ, UR27 ;  /* 0x0000001bfff97e24 */ /* 0x000fe2000f8e00ff */
[----:B------:R-:W-:Y:S01]  /*26b0*/  IADD3 R110, P5, P6, R103, UR32, R80 ;  /* 0x00000020676e7c10 */ /* 0x000fe2000febe050 */
[----:B------:R-:W-:Y:S01]  /*26c0*/  STS [R206+0x4b0], R127 ;  /* 0x0004b07fce007388 */ /* 0x000fe20000000800 */
[----:B------:R-:W-:Y:S01]  /*26d0*/  LOP3.LUT R80, R211, 0x40, RZ, 0xfc, !PT ;  /* 0x00000040d3507812 */ /* 0x000fe200078efcff */
[----:B------:R-:W-:Y:S01]  /*26e0*/  IMAD.U32 R247, RZ, RZ, UR27 ;  /* 0x0000001bfff77e24 */ /* 0x000fe2000f8e00ff */
        /* <DEDUP_REMOVED lines=11> */
[----:B------:R-:W-:Y:S01]  /*27a0*/  UIADD3 UR24, UR24, 0x1, URZ ;  /* 0x0000000118187890 */ /* 0x000fe2000fffe03f */
[----:B------:R-:W-:Y:S01]  /*27b0*/  IADD3 R104, P5, P6, R103, UR32, R80 ;  /* 0x0000002067687c10 */ /* 0x000fe2000febe050 */
[C---:B------:R-:W-:Y:S01]  /*27c0*/  IMAD.WIDE.U32 R80, R214.reuse, R81, UR32 ;  /* 0x00000020d6507e25 */ /* 0x040fe2000f8e0051 */
[----:B------:R-:W-:Y:S01]  /*27d0*/  STS [R206+0x4d0], R139 ;  /* 0x0004d08bce007388 */ /* 0x000fe20000000800 */
[----:B------:R-:W-:Y:S01]  /*27e0*/  F2FP.PACK_AB R145, R41, R40 ;  /* 0x000000282991723e */ /* 0x000fe200000000ff */
[----:B------:R-:W-:Y:S01]  /*27f0*/  UISETP.GE.AND UP0, UPT, UR24, 0x2, UPT ;  /* 0x000000021800788c */ /* 0x000fe2000bf06270 */
[----:B------:R-:W-:Y:S01]  /*2800*/  IADD3.X R105, R83, UR33, R23, P5, P6 ;  /* 0x0000002153697c10 */ /* 0x000fe2000afec417 */
[----:B------:R-:W-:Y:S01]  /*2810*/  STS [R206+0x60], R141 ;  /* 0x0000608dce007388 */ /* 0x000fe20000000800 */
[----:B------:R-:W-:Y:S01]  /*2820*/  LEA R174, P5, R221, UR18, 0x1 ;  /* 0x00000012ddae7c11 */ /* 0x000fe2000f8a08ff */
[----:B------:R-:W-:Y:S01]  /*2830*/  IMAD.SHL.U32 R252, R214, 0x40, RZ ;  /* 0x00000040d6fc7824 */ /* 0x000fe200078e00ff */
[----:B------:R-:W-:Y:S01]  /*2840*/  F2FP.PACK_AB R147, R43, R42 ;  /* 0x0000002a2b93723e */ /* 0x000fe200000000ff */
[----:B------:R-:W-:Y:S01]  /*2850*/  STS [R206+0x4e0], R143 ;  /* 0x0004e08fce007388 */ /* 0x000fe20000000800 */
[----:B------:R-:W-:Y:S01]  /*2860*/  LEA.HI.X R175, R221, UR19, R220, 0x1, P5 ;  /* 0x00000013ddaf7c11 */ /* 0x000fe2000a8f0cdc */
[----:B------:R-:W-:Y:S01]  /*2870*/  USEL UR24, UR24, URZ, !UP0 ;  /* 0x0000003f18187287 */ /* 0x000fe2000c000000 */
[----:B------:R-:W-:Y:S01]  /*2880*/  LEA R172, P5, R219, UR18, 0x1 ;  /* 0x00000012dbac7c11 */ /* 0x000fe2000f8a08ff */
[----:B------:R-:W-:Y:S01]  /*2890*/  STS [R206+0x70], R149 ;  /* 0x00007095ce007388 */ /* 0x000fe20000000800 */
[----:B------:R-:W-:Y:S01]  /*28a0*/  F2FP.PACK_AB R153, R45, R44 ;  /* 0x0000002c2d99723e */ /* 0x000fe200000000ff */
[----:B------:R-:W-:Y:S01]  /*28b0*/  UIADD3 UR6, UR6, 0x1, URZ ;  /* 0x0000000106067890 */ /* 0x000fe2000fffe03f */
[----:B------:R-:W-:Y:S01]  /*28c0*/  LEA.HI.X R173, R219, UR19, R218, 0x1, P5 ;  /* 0x00000013dbad7c11 */ /* 0x000fe2000a8f0cda */
[----:B------:R-:W-:Y:S01]  /*28d0*/  STS [R206+0x4f0], R151 ;  /* 0x0004f097ce007388 */ /* 0x000fe20000000800 */
[----:B------:R-:W-:Y:S01]  /*28e0*/  LEA R170, P5, R217, UR18, 0x1 ;  /* 0x00000012d9aa7c11 */ /* 0x000fe2000f8a08ff */
[----:B------:R-:W-:Y:S01]  /*28f0*/  IMAD.U32 R244, RZ, RZ, UR24 ;  /* 0x00000018fff47e24 */ /* 0x000fe2000f8e00ff */
[----:B------:R-:W-:Y:S01]  /*2900*/  LEA R144, R187, UR5, 0x1 ;  /* 0x00000005bb907c11 */ /* 0x000fe2000f8e08ff */
[----:B------:R-:W-:Y:S06]  /*2910*/  BAR.SYNC 0x0 ;  /* 0x0000000000007b1d */ /* 0x000fec0000000000 */
[----:B------:R-:W-:Y:S01]  /*2920*/  LEA.HI.X R171, R217, UR19, R216, 0x1, P5 ;  /* 0x00000013d9ab7c11 */ /* 0x000fe2000a8f0cd8 */
[----:B------:R-:W-:Y:S01]  /*2930*/  LDS.128 R84, [R205+0x900] ;  /* 0x00090000cd547984 */ /* 0x000fe20000000c00 */
[-C--:B------:R-:W-:Y:S01]  /*2940*/  IADD3 R96, P5, R80, R103.reuse, RZ ;  /* 0x0000006750607210 */ /* 0x080fe20007fbe0ff */
[----:B------:R-:W-:Y:S01]  /*2950*/  IMAD.MOV.U32 R80, RZ, RZ, 0x100 ;  /* 0x00000100ff507424 */ /* 0x000fe200078e00ff */
[----:B------:R-:W-:Y:S01]  /*2960*/  LEA R132, R186, UR5, 0x1 ;  /* 0x00000005ba847c11 */ /* 0x000fe2000f8e08ff */
[----:B------:R-:W-:Y:S01]  /*2970*/  LDS.128 R88, [R205+0x1200] ;  /* 0x00120000cd587984 */ /* 0x000fe20000000c00 */
[----:B------:R-:W-:Y:S01]  /*2980*/  F2FP.PACK_AB R217, R47, R46 ;  /* 0x0000002e2fd9723e */ /* 0x000fe200000000ff */
[--C-:B------:R-:W-:Y:S01]  /*2990*/  IMAD.X R97, R81, 0x1, R83.reuse, P5 ;  /* 0x0000000151617824 */ /* 0x100fe200028e0653 */
[----:B------:R-:W-:Y:S01]  /*29a0*/  F2FP.PACK_AB R221, R51, R50 ;  /* 0x0000003233dd723e */ /* 0x000fe200000000ff */
[----:B------:R-:W-:Y:S01]  /*29b0*/  IMAD.WIDE.U32 R80, R213, R80, UR32 ;  /* 0x00000020d5507e25 */ /* 0x000fe2000f8e0050 */
[----:B------:R-:W-:Y:S01]  /*29c0*/  LDS.128 R92, [R205+0x1b00] ;  /* 0x001b0000cd5c7984 */ /* 0x000fe20000000c00 */
[----:B------:R-:W-:Y:S01]  /*29d0*/  F2FP.PACK_AB R223, R53, R52 ;  /* 0x0000003435df723e */ /* 0x000fe200000000ff */
[----:B------:R-:W-:Y:S01]  /*29e0*/  UISETP.GE.AND UP0, UPT, UR6, 0x2, UPT ;  /* 0x000000020600788c */ /* 0x000fe2000bf06270 */
[----:B------:R-:W-:Y:S01]  /*29f0*/  F2FP.PACK_AB R225, R55, R54 ;  /* 0x0000003637e1723e */ /* 0x000fe200000000ff */
[----:B------:R-:W-:Y:S01]  /*2a00*/  UIADD3 UR7, UR7, 0x1, URZ ;  /* 0x0000000107077890 */ /* 0x000fe2000fffe03f */
[----:B------:R-:W-:Y:S01]  /*2a10*/  IADD3 R98, P5, R80, R103, RZ ;  /* 0x0000006750627210 */ /* 0x000fe20007fbe0ff */
[----:B------:R-:W-:Y:S01]  /*2a20*/  USEL UR6, UR6, URZ, !UP0 ;  /* 0x0000003f06067287 */ /* 0x000fe2000c000000 */
[----:B------:R-:W-:Y:S01]  /*2a30*/  F2FP.PACK_AB R227, R57, R56 ;  /* 0x0000003839e3723e */ /* 0x000fe200000000ff */
[----:B------:R-:W-:Y:S01]  /*2a40*/  UISETP.GE.AND UP0, UPT, UR7, UR23, UPT ;  /* 0x000000170700728c */ /* 0x000fe2000bf06270 */
[----:B------:R-:W-:Y:S01]  /*2a50*/  F2FP.PACK_AB R219, R49, R48 ;  /* 0x0000003031db723e */ /* 0x000fe200000000ff */
[----:B------:R-:W-:Y:S01]  /*2a60*/  IMAD.X R99, R81, 0x1, R83, P5 ;  /* 0x0000000151637824 */ /* 0x000fe200028e0653 */
[----:B------:R-:W-:Y:S01]  /*2a70*/  F2FP.PACK_AB R229, R61, R60 ;  /* 0x0000003c3de5723e */ /* 0x000fe200000000ff */
[----:B------:R-:W-:Y:S01]  /*2a80*/  IMAD.MOV.U32 R81, RZ, RZ, 0x100 ;  /* 0x00000100ff517424 */ /* 0x000fe200078e00ff */
[----:B------:R-:W-:Y:S01]  /*2a90*/  F2FP.PACK_AB R231, R65, R64 ;  /* 0x0000004041e7723e */ /* 0x000fe200000000ff */
[----:B------:R-:W-:Y:S01]  /*2aa0*/  UIADD3 UR4, UR4, 0x40000, URZ ;  /* 0x0004000004047890 */ /* 0x000fe2000fffe03f */
[----:B------:R-:W-:Y:S01]  /*2ab0*/  F2FP.PACK_AB R233, R67, R66 ;  /* 0x0000004243e9723e */ /* 0x000fe200000000ff */
[----:B------:R-:W-:Y:S01]  /*2ac0*/  IMAD.WIDE.U32 R80, R212, R81, UR32 ;  /* 0x00000020d4507e25 */ /* 0x000fe2000f8e0051 */
[----:B------:R-:W-:-:S02]  /*2ad0*/  F2FP.PACK_AB R235, R37, R36 ;  /* 0x0000002425eb723e */ /* 0x000fc400000000ff */
[----:B------:R-:W-:Y:S02]  /*2ae0*/  F2FP.PACK_AB R241, R63, R62 ;  /* 0x0000003e3ff1723e */ /* 0x000fe400000000ff */
[----:B------:R-:W-:Y:S01]  /*2af0*/  IADD3 R100, P5, R80, R103, RZ ;  /* 0x0000006750647210 */ /* 0x000fe20007fbe0ff */
[----:B------:R-:W-:Y:S01]  /*2b00*/  IMAD.MOV.U32 R80, RZ, RZ, 0x100 ;  /* 0x00000100ff507424 */ /* 0x000fe200078e00ff */
[--C-:B------:R-:W-:Y:S02]  /*2b10*/  LOP3.LUT R249, R249, 0x10, R214.reuse, 0xfe, !PT ;  /* 0x00000010f9f97812 */ /* 0x100fe400078efed6 */
[----:B------:R-:W-:Y:S01]  /*2b20*/  LOP3.LUT R247, R247, 0x20, R214, 0xfe, !PT ;  /* 0x00000020f7f77812 */ /* 0x000fe200078efed6 */
[----:B------:R-:W-:Y:S01]  /*2b30*/  IMAD.X R101, R81, 0x1, R83, P5 ;  /* 0x0000000151657824 */ /* 0x000fe200028e0653 */
[----:B------:R-:W-:Y:S01]  /*2b40*/  LOP3.LUT R215, R215, 0xfffffdff, RZ, 0xc0, !PT ;  /* 0xfffffdffd7d77812 */ /* 0x000fe200078ec0ff */
[----:B------:R-:W-:Y:S01]  /*2b50*/  IMAD.WIDE.U32 R80, R211, R80, UR32 ;  /* 0x00000020d3507e25 */ /* 0x000fe2000f8e0050 */
[----:B------:R-:W-:-:S02]  /*2b60*/  ULDC.64 UR32, c[0x0][0x118] ;  /* 0x0000460000207ab9 */ /* 0x000fc40000000a00 */
[----:B------:R-:W-:Y:S01]  /*2b70*/  @P2 LOP3.LUT R215, R215, 0x200, RZ, 0xfc, !PT ;  /* 0x00000200d7d72812 */ /* 0x000fe200078efcff */
[----:B------:R-:W-:Y:S01]  /*2b80*/  IMAD.SHL.U32 R250, R249, 0x800, RZ ;  /* 0x00000800f9fa7824 */ /* 0x000fe200078e00ff */
[----:B------:R-:W-:Y:S01]  /*2b90*/  IADD3 R102, P5, R80, R103, RZ ;  /* 0x0000006750667210 */ /* 0x000fe20007fbe0ff */
[----:B------:R-:W-:Y:S01]  /*2ba0*/  IMAD.SHL.U32 R248, R247, 0x800, RZ ;  /* 0x00000800f7f87824 */ /* 0x000fe200078e00ff */
[----:B------:R-:W-:Y:S02]  /*2bb0*/  LOP3.LUT R215, R215, 0xfffffffd, RZ, 0xc0, !PT ;  /* 0xfffffffdd7d77812 */ /* 0x000fe400078ec0ff */
[----:B------:R-:W-:Y:S01]  /*2bc0*/  LOP3.LUT R236, R250, 0x38, R245, 0xf8, !PT ;  /* 0x00000038faec7812 */ /* 0x000fe200078ef8f5 */
[----:B------:R-:W-:Y:S01]  /*2bd0*/  IMAD.X R103, R81, 0x1, R83, P5 ;  /* 0x0000000151677824 */ /* 0x000fe200028e0653 */
[----:B------:R-:W-:Y:S01]  /*2be0*/  LOP3.LUT R234, R248, 0x38, R245, 0xf8, !PT ;  /* 0x00000038f8ea7812 */ /* 0x000fe200078ef8f5 */
[----:B------:R-:W1:Y:S02]  /*2bf0*/  LDS.128 R80, [R205] ;  /* 0x00000000cd507984 */ /* 0x000e640000000c00 */
[----:B------:R-:W-:-:S02]  /*2c00*/  IMAD.SHL.U32 R242, R236, 0x2, RZ ;  /* 0x00000002ecf27824 */ /* 0x000fc400078e00ff */
[----:B-1----:R-:W-:Y:S04]  /*2c10*/  @!P2 STG.E.128 [R96.64], R80 ;  /* 0x000000506000a986 */ /* 0x002fe8000c101d20 */
[----:B------:R-:W-:Y:S04]  /*2c20*/  @!P2 STG.E.128 [R98.64], R84 ;  /* 0x000000546200a986 */ /* 0x000fe8000c101d20 */
[----:B------:R-:W-:Y:S04]  /*2c30*/  @!P2 STG.E.128 [R100.64], R88 ;  /* 0x000000586400a986 */ /* 0x000fe8000c101d20 */
[----:B------:R-:W-:Y:S04]  /*2c40*/  @!P2 STG.E.128 [R102.64], R92 ;  /* 0x0000005c6600a986 */ /* 0x000fe8000c101d20 */
[----:B------:R-:W-:Y:S06]  /*2c50*/  BAR.SYNC 0x0 ;  /* 0x0000000000007b1d */ /* 0x000fec0000000000 */
[----:B------:R1:W-:Y:S01]  /*2c60*/  STS [R206], R133 ;  /* 0x00000085ce007388 */ /* 0x0003e20000000800 */
[----:B------:R-:W-:-:S02]  /*2c70*/  F2FP.PACK_AB R81, R47, R46 ;  /* 0x0000002e2f51723e */ /* 0x000fc400000000ff */
[----:B------:R-:W-:Y:S01]  /*2c80*/  F2FP.PACK_AB R83, R49, R48 ;  /* 0x000000303153723e */ /* 0x000fe200000000ff */
[----:B------:R2:W-:Y:S01]  /*2c90*/  STS [R206+0x480], R135 ;  /* 0x00048087ce007388 */ /* 0x0005e20000000800 */
[----:B------:R-:W-:Y:S02]  /*2ca0*/  F2FP.PACK_AB R85, R51, R50 ;  /* 0x000000323355723e */ /* 0x000fe400000000ff */
[----:B------:R-:W-:Y:S01]  /*2cb0*/  F2FP.PACK_AB R87, R53, R52 ;  /* 0x000000343557723e */ /* 0x000fe200000000ff */
[----:B------:R3:W-:Y:S01]  /*2cc0*/  STS [R206+0x10], R145 ;  /* 0x00001091ce007388 */ /* 0x0007e20000000800 */
[----:B------:R-:W-:Y:S02]  /*2cd0*/  F2FP.PACK_AB R89, R55, R54 ;  /* 0x000000363759723e */ /* 0x000fe400000000ff */
[----:B------:R-:W-:Y:S01]  /*2ce0*/  F2FP.PACK_AB R91, R57, R56 ;  /* 0x00000038395b723e */ /* 0x000fe200000000ff */
[----:B------:R-:W-:Y:S01]  /*2cf0*/  STS [R206+0x490], R147 ;  /* 0x00049093ce007388 */ /* 0x000fe20000000800 */
[----:B------:R-:W-:-:S02]  /*2d00*/  F2FP.PACK_AB R93, R59, R58 ;  /* 0x0000003a3b5d723e */ /* 0x000fc400000000ff */
[----:B------:R-:W-:Y:S01]  /*2d10*/  F2FP.PACK_AB R95, R61, R60 ;  /* 0x0000003c3d5f723e */ /* 0x000fe200000000ff */
[----:B------:R-:W-:Y:S01]  /*2d20*/  STS [R206+0x20], R153 ;  /* 0x00002099ce007388 */ /* 0x000fe20000000800 */
[----:B-1----:R-:W-:Y:S02]  /*2d30*/  F2FP.PACK_AB R133, R63, R62 ;  /* 0x0000003e3f85723e */ /* 0x002fe400000000ff */
[----:B--2---:R-:W-:Y:S01]  /*2d40*/  F2FP.PACK_AB R135, R65, R64 ;  /* 0x000000404187723e */ /* 0x004fe200000000ff */
[----:B------:R-:W-:Y:S01]  /*2d50*/  STS [R206+0x4a0], R81 ;  /* 0x0004a051ce007388 */ /* 0x000fe20000000800 */
[----:B---3--:R-:W-:Y:S02]  /*2d60*/  F2FP.PACK_AB R145, R67, R66 ;  /* 0x000000424391723e */ /* 0x008fe400000000ff */
[----:B------:R-:W-:Y:S01]  /*2d70*/  LEA R92, R189, UR5, 0x1 ;  /* 0x00000005bd5c7c11 */ /* 0x000fe2000f8e08ff */
[----:B------:R-:W-:Y:S01]  /*2d80*/  STS [R206+0x30], R83 ;  /* 0x00003053ce007388 */ /* 0x000fe20000000800 */
[----:B------:R-:W-:Y:S01]  /*2d90*/  LEA R84, R188, UR5, 0x1 ;  /* 0x00000005bc547c11 */ /* 0x000fe2000f8e08ff */
[----:B------:R-:W-:-:S02]  /*2da0*/  USHF.R.S32.HI UR5, URZ, 0x1f, UR27 ;  /* 0x0000001f3f057899 */ /* 0x000fc4000801141b */
[----:B------:R-:W-:Y:S04]  /*2db0*/  STS [R206+0x4b0], R85 ;  /* 0x0004b055ce007388 */ /* 0x000fe80000000800 */
        /* <DEDUP_REMOVED lines=8> */
[----:B------:R-:W-:Y:S06]  /*2e40*/  BAR.SYNC 0x0 ;  /* 0x0000000000007b1d */ /* 0x000fec0000000000 */
[----:B------:R-:W1:Y:S04]  /*2e50*/  LDS.128 R80, [R205] ;  /* 0x00000000cd507984 */ /* 0x000e680000000c00 */
[----:B------:R-:W2:Y:S04]  /*2e60*/  LDS.128 R88, [R205+0x900] ;  /* 0x00090000cd587984 */ /* 0x000ea80000000c00 */
[----:B------:R-:W3:Y:S04]  /*2e70*/  LDS.128 R96, [R205+0x1200] ;  /* 0x00120000cd607984 */ /* 0x000ee80000000c00 */
[----:B------:R-:W4:Y:S04]  /*2e80*/  LDS.128 R100, [R205+0x1b00] ;  /* 0x001b0000cd647984 */ /* 0x000f280000000c00 */
[----:B------:R-:W-:Y:S04]  /*2e90*/  LDSM.16.M88.4 R92, [R92] ;  /* 0x000000005c5c783b */ /* 0x000fe80000000200 */
[----:B------:R-:W-:Y:S04]  /*2ea0*/  LDSM.16.M88.4 R84, [R84] ;  /* 0x000000005454783b */ /* 0x000fe80000000200 */
[----:B------:R-:W-:Y:S04]  /*2eb0*/  LDSM.16.M88.4 R144, [R144] ;  /* 0x000000009090783b */ /* 0x000fe80000000200 */
[----:B------:R-:W-:Y:S04]  /*2ec0*/  LDSM.16.M88.4 R132, [R132] ;  /* 0x000000008484783b */ /* 0x000fe80000000200 */
[----:B-1----:R-:W-:Y:S04]  /*2ed0*/  @!P2 STG.E.128 [R106.64], R80 ;  /* 0x000000506a00a986 */ /* 0x002fe8000c101d20 */
[----:B--2---:R-:W-:Y:S04]  /*2ee0*/  @!P2 STG.E.128 [R108.64], R88 ;  /* 0x000000586c00a986 */ /* 0x004fe8000c101d20 */
[----:B---3--:R-:W-:Y:S04]  /*2ef0*/  @!P2 STG.E.128 [R110.64], R96 ;  /* 0x000000606e00a986 */ /* 0x008fe8000c101d20 */
[----:B----4-:R-:W-:Y:S04]  /*2f00*/  @!P2 STG.E.128 [R104.64], R100 ;  /* 0x000000646800a986 */ /* 0x010fe8000c101d20 */
[----:B------:R-:W-:Y:S06]  /*2f10*/  BAR.SYNC 0x0 ;  /* 0x0000000000007b1d */ /* 0x000fec0000000000 */
[----:B------:R-:W-:Y:S04]  /*2f20*/  STS [R204], R113 ;  /* 0x00000071cc007388 */ /* 0x000fe80000000800 */
        /* <DEDUP_REMOVED lines=16> */
[----:B------:R-:W1:Y:S04]  /*3030*/  LDS R81, [R203] ;  /* 0x00000000cb517984 */ /* 0x000e680000000800 */
[----:B------:R-:W2:Y:S04]  /*3040*/  LDS R80, [R203+0x84] ;  /* 0x00008400cb507984 */ /* 0x000ea80000000800 */
[----:B------:R-:W3:Y:S04]  /*3050*/  LDS R83, [R203+0x420] ;  /* 0x00042000cb537984 */ /* 0x000ee80000000800 */
[----:B------:R-:W4:Y:S04]  /*3060*/  LDS R89, [R203+0x4a4] ;  /* 0x0004a400cb597984 */ /* 0x000f280000000800 */
[----:B------:R-:W1:Y:S04]  /*3070*/  LDS R91, [R203+0x840] ;  /* 0x00084000cb5b7984 */ /* 0x000e680000000800 */
[----:B------:R-:W1:Y:S04]  /*3080*/  LDS R82, [R203+0x8c4] ;  /* 0x0008c400cb527984 */ /* 0x000e680000000800 */
[----:B------:R-:W1:Y:S04]  /*3090*/  LDS R97, [R203+0xc60] ;  /* 0x000c6000cb617984 */ /* 0x000e680000000800 */
[----:B------:R-:W1:Y:S04]  /*30a0*/  LDS R99, [R203+0xce4] ;  /* 0x000ce400cb637984 */ /* 0x000e680000000800 */
[----:B------:R-:W2:Y:S04]  /*30b0*/  LDS R101, [R203+0x1080] ;  /* 0x00108000cb657984 */ /* 0x000ea80000000800 */
[----:B------:R-:W3:Y:S04]  /*30c0*/  LDS R88, [R203+0x1104] ;  /* 0x00110400cb587984 */ /* 0x000ee80000000800 */
[----:B------:R-:W4:Y:S04]  /*30d0*/  LDS R103, [R203+0x14a0] ;  /* 0x0014a000cb677984 */ /* 0x000f280000000800 */
[----:B------:R-:W4:Y:S04]  /*30e0*/  LDS R105, [R203+0x1524] ;  /* 0x00152400cb697984 */ /* 0x000f280000000800 */
[----:B------:R-:W4:Y:S04]  /*30f0*/  LDS R107, [R203+0x18c0] ;  /* 0x0018c000cb6b7984 */ /* 0x000f280000000800 */
[----:B------:R-:W4:Y:S04]  /*3100*/  LDS R104, [R203+0x1944] ;  /* 0x00194400cb687984 */ /* 0x000f280000000800 */
[----:B------:R-:W4:Y:S04]  /*3110*/  LDS R109, [R203+0x1ce0] ;  /* 0x001ce000cb6d7984 */ /* 0x000f280000000800 */
[----:B------:R-:W4:Y:S04]  /*3120*/  LDS R111, [R203+0x1d64] ;  /* 0x001d6400cb6f7984 */ /* 0x000f280000000800 */
[----:B------:R-:W-:Y:S06]  /*3130*/  BAR.SYNC 0x0 ;  /* 0x0000000000007b1d */ /* 0x000fec0000000000 */
[----:B-1----:R-:W-:Y:S04]  /*3140*/  STS [R202], R81 ;  /* 0x00000051ca007388 */ /* 0x002fe80000000800 */
[----:B--2---:R-:W-:Y:S04]  /*3150*/  STS [R201], R80 ;  /* 0x00000050c9007388 */ /* 0x004fe80000000800 */
[----:B---3--:R-:W-:Y:S04]  /*3160*/  STS [R202+0x400], R83 ;  /* 0x00040053ca007388 */ /* 0x008fe80000000800 */
[----:B----4-:R-:W-:Y:S04]  /*3170*/  STS [R200], R89 ;  /* 0x00000059c8007388 */ /* 0x010fe80000000800 */
[----:B------:R-:W-:Y:S04]  /*3180*/  STS [R202+0x800], R91 ;  /* 0x0008005bca007388 */ /* 0x000fe80000000800 */
[----:B------:R-:W-:Y:S04]  /*3190*/  STS [R199], R82 ;  /* 0x00000052c7007388 */ /* 0x000fe80000000800 */
        /* <DEDUP_REMOVED lines=10> */
[----:B------:R-:W-:Y:S06]  /*3240*/  BAR.SYNC 0x0 ;  /* 0x0000000000007b1d */ /* 0x000fec0000000000 */
[----:B------:R-:W1:Y:S04]  /*3250*/  LDSM.16.MT88.4 R120, [R193] ;  /* 0x00000000c178783b */ /* 0x000e680000004200 */
[----:B------:R-:W2:Y:S04]  /*3260*/  LDSM.16.MT88.4 R112, [R192] ;  /* 0x00000000c070783b */ /* 0x000ea80000004200 */
[----:B------:R-:W3:Y:S04]  /*3270*/  LDSM.16.MT88.4 R96, [R191] ;  /* 0x00000000bf60783b */ /* 0x000ee80000004200 */
[----:B------:R-:W4:Y:S04]  /*3280*/  LDSM.16.MT88.4 R124, [R190] ;  /* 0x00000000be7c783b */ /* 0x000f280000004200 */
[----:B------:R-:W3:Y:S04]  /*3290*/  LDSM.16.MT88.4 R160, [R193+0x800] ;  /* 0x00080000c1a0783b */ /* 0x000ee80000004200 */
[----:B------:R-:W4:Y:S04]  /*32a0*/  LDSM.16.MT88.4 R88, [R192+0x800] ;  /* 0x00080000c058783b */ /* 0x000f280000004200 */
[----:B------:R-:W4:Y:S04]  /*32b0*/  LDSM.16.MT88.4 R100, [R191+0x800] ;  /* 0x00080000bf64783b */ /* 0x000f280000004200 */
[----:B------:R-:W4:Y:S04]  /*32c0*/  LDSM.16.MT88.4 R80, [R190+0x800] ;  /* 0x00080000be50783b */ /* 0x000f280000004200 */
[----:B------:R-:W4:Y:S04]  /*32d0*/  LDSM.16.MT88.4 R156, [R192+0x1000] ;  /* 0x00100000c09c783b */ /* 0x000f280000004200 */
[----:B------:R-:W4:Y:S01]  /*32e0*/  LDSM.16.MT88.4 R152, [R191+0x1000] ;  /* 0x00100000bf98783b */ /* 0x000f220000004200 */
[C---:B-1----:R-:W5:Y:S03]  /*32f0*/  HMMA.16816.F32 R164, R92.reuse, R120, RZ ;  /* 0x000000785ca4723c */ /* 0x042f6600000018ff */
[----:B------:R-:W1:Y:S04]  /*3300*/  LDSM.16.MT88.4 R148, [R190+0x1000] ;  /* 0x00100000be94783b */ /* 0x000e680000004200 */
[----:B------:R-:W-:Y:S01]  /*3310*/  LDSM.16.MT88.4 R140, [R193+0x1800] ;  /* 0x00180000c18c783b */ /* 0x000fe20000004200 */
[C---:B--2---:R-:W5:Y:S03]  /*3320*/  HMMA.16816.F32 R108, R92.reuse, R112, RZ ;  /* 0x000000705c6c723c */ /* 0x044f6600000018ff */
[----:B------:R-:W-:Y:S04]  /*3330*/  LDSM.16.MT88.4 R136, [R192+0x1800] ;  /* 0x00180000c088783b */ /* 0x000fe80000004200 */
[----:B------:R-:W-:Y:S01]  /*3340*/  LDSM.16.MT88.4 R128, [R190+0x1800] ;  /* 0x00180000be80783b */ /* 0x000fe20000004200 */
[C---:B---3--:R-:W5:Y:S08]  /*3350*/  HMMA.16816.F32 R116, R92.reuse, R96, RZ ;  /* 0x000000605c74723c */ /* 0x048f7000000018ff */
[C---:B------:R-:W5:Y:S08]  /*3360*/  HMMA.16816.F32 R120, R92.reuse, R122, RZ ;  /* 0x0000007a5c78723c */ /* 0x040f7000000018ff */
[C---:B------:R-:W5:Y:S08]  /*3370*/  HMMA.16816.F32 R112, R92.reuse, R114, RZ ;  /* 0x000000725c70723c */ /* 0x040f7000000018ff */
[C---:B------:R-:W5:Y:S08]  /*3380*/  HMMA.16816.F32 R96, R92.reuse, R98, RZ ;  /* 0x000000625c60723c */ /* 0x040f7000000018ff */
[C---:B----4-:R5:W5:Y:S07]  /*3390*/  HMMA.16816.F32 R104, R92.reuse, R124, RZ ;  /* 0x0000007c5c68723c */ /* 0x050b6e00000018ff */
[----:B-----5:R-:W-:Y:S01]  /*33a0*/  LEA R124, R187, UR31, 0x1 ;  /* 0x0000001fbb7c7c11 */ /* 0x020fe2000f8e08ff */
[----:B------:R5:W5:Y:S05]  /*33b0*/  HMMA.16816.F32 R92, R92, R126, RZ ;  /* 0x0000007e5c5c723c */ /* 0x000b6a00000018ff */
[----:B-----5:R-:W-:Y:S03]  /*33c0*/  LDSM.16.M88.4 R124, [R124] ;  /* 0x000000007c7c783b */ /* 0x020fe60000000200 */
[C---:B------:R-:W-:Y:S08]  /*33d0*/  HMMA.16816.F32 R164, R84.reuse, R160, R164 ;  /* 0x000000a054a4723c */ /* 0x040ff000000018a4 */
[C---:B------:R-:W5:Y:S08]  /*33e0*/  HMMA.16816.F32 R108, R84.reuse, R88, R108 ;  /* 0x00000058546c723c */ /* 0x040f70000000186c */
[C---:B------:R-:W-:Y:S08]  /*33f0*/  HMMA.16816.F32 R116, R84.reuse, R100, R116 ;  /* 0x000000645474723c */ /* 0x040ff00000001874 */
[C---:B------:R5:W-:Y:S07]  /*3400*/  HMMA.16816.F32 R160, R84.reuse, R162, R120 ;  /* 0x000000a254a0723c */ /* 0x040bee0000001878 */
[----:B-----5:R-:W-:Y:S01]  /*3410*/  LEA R120, R188, UR31, 0x1 ;  /* 0x0000001fbc787c11 */ /* 0x020fe2000f8e08ff */
[C---:B------:R5:W5:Y:S05]  /*3420*/  HMMA.16816.F32 R88, R84.reuse, R90, R112 ;  /* 0x0000005a5458723c */ /* 0x040b6a0000001870 */
[----:B------:R-:W-:Y:S02]  /*3430*/  LDSM.16.M88.4 R120, [R120] ;  /* 0x000000007878783b */ /* 0x000fe40000000200 */
[----:B-----5:R-:W-:Y:S01]  /*3440*/  LEA R112, R186, UR31, 0x1 ;  /* 0x0000001fba707c11 */ /* 0x020fe2000f8e08ff */
[C---:B------:R5:W5:Y:S02]  /*3450*/  HMMA.16816.F32 R100, R84.reuse, R102, R96 ;  /* 0x000000665464723c */ /* 0x040b640000001860 */
[----:B-----5:R-:W-:Y:S04]  /*3460*/  LDSM.16.MT88.4 R96, [R191+0x1800] ;  /* 0x00180000bf60783b */ /* 0x020fe80000004200 */
[----:B------:R-:W-:Y:S02]  /*3470*/  LDSM.16.M88.4 R112, [R112] ;  /* 0x000000007070783b */ /* 0x000fe40000000200 */
[C---:B------:R-:W5:Y:S08]  /*3480*/  HMMA.16816.F32 R104, R84.reuse, R80, R104 ;  /* 0x000000505468723c */ /* 0x040f700000001868 */
[----:B------:R5:W5:Y:S02]  /*3490*/  HMMA.16816.F32 R84, R84, R82, R92 ;  /* 0x000000525454723c */ /* 0x000b64000000185c */
[----:B-----5:R-:W2:Y:S05]  /*34a0*/  LDSM.16.MT88.4 R80, [R193+0x1000] ;  /* 0x00100000c150783b */ /* 0x020eaa0000004200 */
[----:B------:R-:W-:Y:S01]  /*34b0*/  LEA R92, R189, UR31, 0x1 ;  /* 0x0000001fbd5c7c11 */ /* 0x000fe2000f8e08ff */
[C---:B------:R-:W5:Y:S05]  /*34c0*/  HMMA.16816.F32 R108, R144.reuse, R156, R108 ;  /* 0x0000009c906c723c */ /* 0x040f6a000000186c */
[----:B------:R-:W-:Y:S03]  /*34d0*/  LDSM.16.M88.4 R92, [R92] ;  /* 0x000000005c5c783b */ /* 0x000fe60000000200 */
[C---:B------:R-:W5:Y:S01]  /*34e0*/  HMMA.16816.F32 R88, R144.reuse, R158, R88 ;  /* 0x0000009e9058723c */ /* 0x040f620000001858 */
[----:B------:R-:W-:Y:S06]  /*34f0*/  BAR.SYNC 0x0 ;  /* 0x0000000000007b1d */ /* 0x000fec0000000000 */
[----:B------:R3:W-:Y:S01]  /*3500*/  STS [R204+0x440], R217 ;  /* 0x000440d9cc007388 */ /* 0x0007e20000000800 */
[C---:B------:R-:W-:Y:S03]  /*3510*/  HMMA.16816.F32 R116, R144.reuse, R152, R116 ;  /* 0x000000989074723c */ /* 0x040fe60000001874 */
[----:B------:R4:W-:Y:S04]  /*3520*/  STS [R204+0x450], R221 ;  /* 0x000450ddcc007388 */ /* 0x0009e80000000800 */
[----:B------:R1:W-:Y:S01]  /*3530*/  STS [R204+0x40], R223 ;  /* 0x000040dfcc007388 */ /* 0x0003e20000000800 */
[----:B------:R-:W-:Y:S01]  /*3540*/  HMMA.16816.F32 R100, R144, R154, R100 ;  /* 0x0000009a9064723c */ /* 0x000fe20000001864 */
[----:B---3--:R-:W-:-:S02]  /*3550*/  F2FP.PACK_AB R217, R59, R58 ;  /* 0x0000003a3bd9723e */ /* 0x008fc400000000ff */
[----:B------:R3:W-:Y:S01]  /*3560*/  STS [R204+0x460], R225 ;  /* 0x000460e1cc007388 */ /* 0x0007e20000000800 */
[----:B----4-:R-:W-:-:S03]  /*3570*/  F2FP.PACK_AB R221, R39, R38 ;  /* 0x0000002627dd723e */ /* 0x010fc600000000ff */
[----:B------:R4:W-:Y:S01]  /*3580*/  STS [R204+0x50], R227 ;  /* 0x000050e3cc007388 */ /* 0x0009e20000000800 */
[----:B-1----:R-:W-:Y:S01]  /*3590*/  HMMA.16816.F32 R104, R144, R148, R104 ;  /* 0x000000949068723c */ /* 0x002fe20000001868 */
[----:B------:R-:W-:Y:S02]  /*35a0*/  F2FP.PACK_AB R223, R41, R40 ;  /* 0x0000002829df723e */ /* 0x000fe400000000ff */
[----:B------:R-:W-:Y:S01]  /*35b0*/  STS [R204+0x30], R219 ;  /* 0x000030dbcc007388 */ /* 0x000fe20000000800 */
[----:B---3--:R-:W-:-:S03]  /*35c0*/  F2FP.PACK_AB R225, R43, R42 ;  /* 0x0000002a2be1723e */ /* 0x008fc600000000ff */
[----:B------:R-:W-:Y:S01]  /*35d0*/  STS [R204+0x470], R217 ;  /* 0x000470d9cc007388 */ /* 0x000fe20000000800 */
[C---:B--2---:R-:W5:Y:S01]  /*35e0*/  HMMA.16816.F32 R164, R144.reuse, R80, R164 ;  /* 0x0000005090a4723c */ /* 0x044f6200000018a4 */
[----:B----4-:R-:W-:Y:S02]  /*35f0*/  F2FP.PACK_AB R227, R45, R44 ;  /* 0x0000002c2de3723e */ /* 0x010fe400000000ff */
[----:B------:R-:W-:Y:S04]  /*3600*/  STS [R204+0x60], R229 ;  /* 0x000060e5cc007388 */ /* 0x000fe80000000800 */
[----:B------:R-:W-:Y:S01]  /*3610*/  STS [R204+0x70], R231 ;  /* 0x000070e7cc007388 */ /* 0x000fe20000000800 */
[C---:B------:R-:W5:Y:S03]  /*3620*/  HMMA.16816.F32 R160, R144.reuse, R82, R160 ;  /* 0x0000005290a0723c */ /* 0x040f6600000018a0 */
[----:B------:R-:W-:Y:S04]  /*3630*/  STS [R204+0x490], R233 ;  /* 0x000490e9cc007388 */ /* 0x000fe80000000800 */
[----:B------:R-:W-:Y:S01]  /*3640*/  STS [R204], R235 ;  /* 0x000000ebcc007388 */ /* 0x000fe20000000800 */
[----:B------:R-:W5:Y:S03]  /*3650*/  HMMA.16816.F32 R84, R144, R150, R84 ;  /* 0x000000969054723c */ /* 0x000f660000001854 */
[----:B------:R-:W-:Y:S04]  /*3660*/  STS [R204+0x420], R221 ;  /* 0x000420ddcc007388 */ /* 0x000fe80000000800 */
[----:B------:R-:W-:Y:S01]  /*3670*/  STS [R204+0x10], R223 ;  /* 0x000010dfcc007388 */ /* 0x000fe20000000800 */
[C---:B-----5:R-:W-:Y:S03]  /*3680*/  HMMA.16816.F32 R108, R132.reuse, R136, R108 ;  /* 0x00000088846c723c */ /* 0x060fe6000000186c */
[----:B------:R-:W-:Y:S04]  /*3690*/  STS [R204+0x430], R225 ;  /* 0x000430e1cc007388 */ /* 0x000fe80000000800 */
[----:B------:R-:W-:Y:S01]  /*36a0*/  STS [R204+0x20], R227 ;  /* 0x000020e3cc007388 */ /* 0x000fe20000000800 */
[C---:B------:R5:W-:Y:S03]  /*36b0*/  HMMA.16816.F32 R88, R132.reuse, R138, R88 ;  /* 0x0000008a8458723c */ /* 0x040be60000001858 */
[----:B------:R-:W-:Y:S04]  /*36c0*/  STS [R204+0x480], R241 ;  /* 0x000480f1cc007388 */ /* 0x000fe80000000800 */
[----:B------:R-:W-:Y:S06]  /*36d0*/  BAR.SYNC 0x0 ;  /* 0x0000000000007b1d */ /* 0x000fec0000000000 */
[----:B------:R-:W1:Y:S01]  /*36e0*/  LDS R239, [R203] ;  /* 0x00000000cbef7984 */ /* 0x000e620000000800 */
[----:B------:R-:W5:Y:S01]  /*36f0*/  HMMA.16816.F32 R164, R132, R140, R164 ;  /* 0x0000008c84a4723c */ /* 0x000f6200000018a4 */
[----:B------:R-:W-:-:S02]  /*3700*/  IMAD.SHL.U32 R241, R234, 0x2, RZ ;  /* 0x00000002eaf17824 */ /* 0x000fc400078e00ff */
[----:B------:R-:W2:Y:S04]  /*3710*/  LDS R222, [R203+0x84] ;  /* 0x00008400cbde7984 */ /* 0x000ea80000000800 */
[----:B------:R-:W3:Y:S01]  /*3720*/  LDS R237, [R203+0x420] ;  /* 0x00042000cbed7984 */ /* 0x000ee20000000800 */
[C---:B------:R5:W5:Y:S03]  /*3730*/  HMMA.16816.F32 R160, R132.reuse, R142, R160 ;  /* 0x0000008e84a0723c */ /* 0x040b6600000018a0 */
[----:B------:R-:W4:Y:S04]  /*3740*/  LDS R217, [R203+0x4a4] ;  /* 0x0004a400cbd97984 */ /* 0x000f280000000800 */
[----:B------:R-:W1:Y:S01]  /*3750*/  LDS R219, [R203+0x840] ;  /* 0x00084000cbdb7984 */ /* 0x000e620000000800 */
[C---:B------:R-:W5:Y:S03]  /*3760*/  HMMA.16816.F32 R116, R132.reuse, R96, R116 ;  /* 0x000000608474723c */ /* 0x040f660000001874 */
[----:B------:R-:W1:Y:S04]  /*3770*/  LDS R216, [R203+0x8c4] ;  /* 0x0008c400cbd87984 */ /* 0x000e680000000800 */
[----:B------:R-:W1:Y:S01]  /*3780*/  LDS R221, [R203+0xc60] ;  /* 0x000c6000cbdd7984 */ /* 0x000e620000000800 */
[C---:B------:R5:W5:Y:S03]  /*3790*/  HMMA.16816.F32 R100, R132.reuse, R98, R100 ;  /* 0x000000628464723c */ /* 0x040b660000001864 */
[----:B------:R-:W1:Y:S04]  /*37a0*/  LDS R223, [R203+0xce4] ;  /* 0x000ce400cbdf7984 */ /* 0x000e680000000800 */
[----:B------:R-:W2:Y:S01]  /*37b0*/  LDS R225, [R203+0x1080] ;  /* 0x00108000cbe17984 */ /* 0x000ea20000000800 */
[C---:B------:R-:W5:Y:S03]  /*37c0*/  HMMA.16816.F32 R104, R132.reuse, R128, R104 ;  /* 0x000000808468723c */ /* 0x040f660000001868 */
[----:B------:R-:W3:Y:S04]  /*37d0*/  LDS R218, [R203+0x1104] ;  /* 0x00110400cbda7984 */ /* 0x000ee80000000800 */
[----:B------:R-:W4:Y:S01]  /*37e0*/  LDS R227, [R203+0x14a0] ;  /* 0x0014a000cbe37984 */ /* 0x000f220000000800 */
[----:B------:R5:W5:Y:S03]  /*37f0*/  HMMA.16816.F32 R84, R132, R130, R84 ;  /* 0x000000828454723c */ /* 0x000b660000001854 */
        /* <DEDUP_REMOVED lines=8> */
[----:B---3--:R1:W-:Y:S04]  /*3880*/  STS [R202+0x400], R237 ;  /* 0x000400edca007388 */ /* 0x0083e80000000800 */
[----:B----4-:R-:W-:Y:S04]  /*3890*/  STS [R200], R217 ;  /* 0x000000d9c8007388 */ /* 0x010fe80000000800 */
[----:B------:R2:W-:Y:S01]  /*38a0*/  STS [R202+0x800], R219 ;  /* 0x000800dbca007388 */ /* 0x0005e20000000800 */
[----:B-1----:R-:W-:-:S03]  /*38b0*/  IMAD R237, R244, 0x2000, R210 ;  /* 0x00002000f4ed7824 */ /* 0x002fc600078e02d2 */
[----:B------:R-:W-:Y:S04]  /*38c0*/  STS [R199], R216 ;  /* 0x000000d8c7007388 */ /* 0x000fe80000000800 */
[----:B------:R1:W-:Y:S01]  /*38d0*/  STS [R202+0xc00], R221 ;  /* 0x000c00ddca007388 */ /* 0x0003e20000000800 */
[----:B--2---:R-:W-:-:S03]  /*38e0*/  IMAD.MOV.U32 R219, RZ, RZ, R5 ;  /* 0x000000ffffdb7224 */ /* 0x004fc600078e0005 */
[----:B------:R-:W-:Y:S04]  /*38f0*/  STS [R198], R223 ;  /* 0x000000dfc6007388 */ /* 0x000fe80000000800 */
[----:B------:R-:W-:Y:S01]  /*3900*/  STS [R202+0x1000], R225 ;  /* 0x001000e1ca007388 */ /* 0x000fe20000000800 */
[----:B-1----:R-:W-:Y:S01]  /*3910*/  IMAD.MOV.U32 R221, RZ, RZ, R7 ;  /* 0x000000ffffdd7224 */ /* 0x002fe200078e0007 */
[----:B------:R-:W-:Y:S02]  /*3920*/  LOP3.LUT R7, R214, UR27, RZ, 0xfc, !PT ;  /* 0x0000001bd6077c12 */ /* 0x000fe4000f8efcff */
[----:B------:R-:W-:Y:S04]  /*3930*/  STS [R197], R218 ;  /* 0x000000dac5007388 */ /* 0x000fe80000000800 */
[----:B------:R-:W-:Y:S01]  /*3940*/  STS [R202+0x1400], R227 ;  /* 0x001400e3ca007388 */ /* 0x000fe20000000800 */
[----:B------:R-:W-:-:S03]  /*3950*/  IMAD.SHL.U32 R238, R7, 0x800, RZ ;  /* 0x0000080007ee7824 */ /* 0x000fc600078e00ff */
[----:B------:R-:W-:Y:S04]  /*3960*/  STS [R196], R229 ;  /* 0x000000e5c4007388 */ /* 0x000fe80000000800 */
[----:B------:R-:W-:Y:S04]  /*3970*/  STS [R202+0x1800], R231 ;  /* 0x001800e7ca007388 */ /* 0x000fe80000000800 */
[----:B------:R1:W-:Y:S04]  /*3980*/  STS [R195], R220 ;  /* 0x000000dcc3007388 */ /* 0x0003e80000000800 */
[----:B------:R-:W-:Y:S04]  /*3990*/  STS [R202+0x1c00], R233 ;  /* 0x001c00e9ca007388 */ /* 0x000fe80000000800 */
[----:B------:R-:W-:Y:S01]  /*39a0*/  STS [R194], R235 ;  /* 0x000000ebc2007388 */ /* 0x000fe20000000800 */
[----:B-1----:R-:W-:-:S03]  /*39b0*/  IMAD.MOV.U32 R220, RZ, RZ, R4 ;  /* 0x000000ffffdc7224 */ /* 0x002fc600078e0004 */
[----:B------:R-:W-:Y:S06]  /*39c0*/  BAR.SYNC 0x0 ;  /* 0x0000000000007b1d */ /* 0x000fec0000000000 */
[----:B------:R-:W1:Y:S01]  /*39d0*/  LDSM.16.MT88.4 R80, [R193] ;  /* 0x00000000c150783b */ /* 0x000e620000004200 */
[C---:B------:R-:W-:Y:S02]  /*39e0*/  IMAD R235, R244.reuse, 0x2000, R209 ;  /* 0x00002000f4eb7824 */ /* 0x040fe400078e02d1 */
[----:B------:R-:W-:Y:S01]  /*39f0*/  IMAD R233, R244, 0x2000, R207 ;  /* 0x00002000f4e97824 */ /* 0x000fe200078e02cf */
[----:B-----5:R-:W2:Y:S04]  /*3a00*/  LDSM.16.MT88.4 R136, [R192] ;  /* 0x00000000c088783b */ /* 0x020ea80000004200 */
[----:B------:R-:W3:Y:S04]  /*3a10*/  LDSM.16.MT88.4 R140, [R191] ;  /* 0x00000000bf8c783b */ /* 0x000ee80000004200 */
[----:B------:R-:W4:Y:S04]  /*3a20*/  LDSM.16.MT88.4 R96, [R190] ;  /* 0x00000000be60783b */ /* 0x000f280000004200 */
[----:B------:R-:W2:Y:S04]  /*3a30*/  LDSM.16.MT88.4 R128, [R192+0x800] ;  /* 0x00080000c080783b */ /* 0x000ea80000004200 */
[----:B------:R-:W-:Y:S04]  /*3a40*/  LDSM.16.MT88.4 R144, [R193+0x800] ;  /* 0x00080000c190783b */ /* 0x000fe80000004200 */
[----:B------:R-:W-:Y:S04]  /*3a50*/  LDSM.16.MT88.4 R132, [R190+0x800] ;  /* 0x00080000be84783b */ /* 0x000fe80000004200 */
[----:B------:R-:W-:Y:S01]  /*3a60*/  LDSM.16.MT88.4 R148, [R193+0x1000] ;  /* 0x00100000c194783b */ /* 0x000fe20000004200 */
[C---:B-1----:R-:W-:Y:S08]  /*3a70*/  HMMA.16816.F32 R164, R92.reuse, R80, R164 ;  /* 0x000000505ca4723c */ /* 0x042ff000000018a4 */
[C---:B------:R5:W-:Y:S02]  /*3a80*/  HMMA.16816.F32 R160, R92.reuse, R82, R160 ;  /* 0x000000525ca0723c */ /* 0x040be400000018a0 */
[----:B-----5:R-:W1:Y:S06]  /*3a90*/  LDSM.16.MT88.4 R80, [R191+0x800] ;  /* 0x00080000bf50783b */ /* 0x020e6c0000004200 */
[C---:B--2---:R-:W5:Y:S08]  /*3aa0*/  HMMA.16816.F32 R108, R92.reuse, R136, R108 ;  /* 0x000000885c6c723c */ /* 0x044f70000000186c */
[C---:B------:R5:W-:Y:S02]  /*3ab0*/  HMMA.16816.F32 R88, R92.reuse, R138, R88 ;  /* 0x0000008a5c58723c */ /* 0x040be40000001858 */
[----:B-----5:R-:W-:Y:S06]  /*3ac0*/  LDSM.16.MT88.4 R136, [R190+0x1000] ;  /* 0x00100000be88783b */ /* 0x020fec0000004200 */
[C---:B---3--:R-:W5:Y:S08]  /*3ad0*/  HMMA.16816.F32 R116, R92.reuse, R140, R116 ;  /* 0x0000008c5c74723c */ /* 0x048f700000001874 */
[C---:B------:R5:W5:Y:S02]  /*3ae0*/  HMMA.16816.F32 R100, R92.reuse, R142, R100 ;  /* 0x0000008e5c64723c */ /* 0x040b640000001864 */
[----:B-----5:R-:W-:Y:S06]  /*3af0*/  LDSM.16.MT88.4 R140, [R193+0x1800] ;  /* 0x00180000c18c783b */ /* 0x020fec0000004200 */
[C---:B----4-:R-:W5:Y:S08]  /*3b00*/  HMMA.16816.F32 R104, R92.reuse, R96, R104 ;  /* 0x000000605c68723c */ /* 0x050f700000001868 */
[----:B------:R5:W5:Y:S02]  /*3b10*/  HMMA.16816.F32 R84, R92, R98, R84 ;  /* 0x000000625c54723c */ /* 0x000b640000001854 */
[----:B-----5:R-:W2:Y:S04]  /*3b20*/  LDSM.16.MT88.4 R92, [R192+0x1000] ;  /* 0x00100000c05c783b */ /* 0x020ea80000004200 */
[----:B------:R-:W3:Y:S02]  /*3b30*/  LDSM.16.MT88.4 R96, [R191+0x1000] ;  /* 0x00100000bf60783b */ /* 0x000ee40000004200 */
[C---:B------:R-:W5:Y:S08]  /*3b40*/  HMMA.16816.F32 R108, R120.reuse, R128, R108 ;  /* 0x00000080786c723c */ /* 0x040f70000000186c */
[C---:B-1----:R-:W5:Y:S08]  /*3b50*/  HMMA.16816.F32 R116, R120.reuse, R80, R116 ;  /* 0x000000507874723c */ /* 0x042f700000001874 */
[C---:B------:R5:W-:Y:S02]  /*3b60*/  HMMA.16816.F32 R100, R120.reuse, R82, R100 ;  /* 0x000000527864723c */ /* 0x040be40000001864 */
[----:B-----5:R-:W1:Y:S06]  /*3b70*/  LDSM.16.MT88.4 R80, [R192+0x1800] ;  /* 0x00180000c050783b */ /* 0x020e6c0000004200 */
[C---:B------:R-:W5:Y:S08]  /*3b80*/  HMMA.16816.F32 R164, R120.reuse, R144, R164 ;  /* 0x0000009078a4723c */ /* 0x040f7000000018a4 */
[C---:B------:R-:W-:Y:S08]  /*3b90*/  HMMA.16816.F32 R160, R120.reuse, R146, R160 ;  /* 0x0000009278a0723c */ /* 0x040ff000000018a0 */
[C---:B------:R-:W5:Y:S08]  /*3ba0*/  HMMA.16816.F32 R88, R120.reuse, R130, R88 ;  /* 0x000000827858723c */ /* 0x040f700000001858 */
[C---:B------:R-:W-:Y:S08]  /*3bb0*/  HMMA.16816.F32 R104, R120.reuse, R132, R104 ;  /* 0x000000847868723c */ /* 0x040ff00000001868 */
[----:B------:R5:W-:Y:S02]  /*3bc0*/  HMMA.16816.F32 R84, R120, R134, R84 ;  /* 0x000000867854723c */ /* 0x000be40000001854 */
[----:B-----5:R-:W4:Y:S06]  /*3bd0*/  LDSM.16.MT88.4 R120, [R191+0x1800] ;  /* 0x00180000bf78783b */ /* 0x020f2c0000004200 */
[C---:B--2---:R-:W5:Y:S08]  /*3be0*/  HMMA.16816.F32 R108, R124.reuse, R92, R108 ;  /* 0x0000005c7c6c723c */ /* 0x044f70000000186c */
[C---:B---3--:R5:W5:Y:S07]  /*3bf0*/  HMMA.16816.F32 R116, R124.reuse, R96, R116 ;  /* 0x000000607c74723c */ /* 0x048b6e0000001874 */
[----:B-----5:R-:W-:Y:S01]  /*3c00*/  LOP3.LUT R97, R185, R208, RZ, 0xfc, !PT ;  /* 0x000000d0b9617212 */ /* 0x020fe200078efcff */
[----:B------:R-:W-:Y:S01]  /*3c10*/  IMAD.IADD R96, R208, 0x1, R185 ;  /* 0x00000001d0607824 */ /* 0x000fe200078e02b9 */
[----:B------:R-:W5:Y:S02]  /*3c20*/  HMMA.16816.F32 R164, R124, R148, R164 ;  /* 0x000000947ca4723c */ /* 0x000f6400000018a4 */
[----:B------:R-:W-:-:S02]  /*3c30*/  LEA R97, R97, UR30, 0x1 ;  /* 0x0000001e61617c11 */ /* 0x000fc4000f8e08ff */
[----:B------:R-:W-:-:S04]  /*3c40*/  LEA R96, R96, UR30, 0x1 ;  /* 0x0000001e60607c11 */ /* 0x000fc8000f8e08ff */
[----:B------:R5:W-:Y:S01]  /*3c50*/  HMMA.16816.F32 R88, R124, R94, R88 ;  /* 0x0000005e7c58723c */ /* 0x000be20000001858 */
[----:B------:R-:W2:Y:S04]  /*3c60*/  LDS R97, [R97] ;  /* 0x0000000061617984 */ /* 0x000ea80000000800 */
[----:B-----5:R-:W3:Y:S03]  /*3c70*/  LDSM.16.MT88.4 R92, [R190+0x1800] ;  /* 0x00180000be5c783b */ /* 0x020ee60000004200 */
[----:B-1----:R5:W-:Y:S07]  /*3c80*/  HMMA.16816.F32 R108, R112, R80, R108 ;  /* 0x00000050706c723c */ /* 0x002bee000000186c */
[C---:B-----5:R-:W-:Y:S01]  /*3c90*/  IMAD.IADD R80, R185.reuse, 0x1, R12 ;  /* 0x00000001b9507824 */ /* 0x060fe200078e020c */
[----:B------:R5:W-:Y:S01]  /*3ca0*/  HMMA.16816.F32 R100, R124, R98, R100 ;  /* 0x000000627c64723c */ /* 0x000be20000001864 */
[----:B------:R-:W-:Y:S01]  /*3cb0*/  IMAD.IADD R81, R185, 0x1, R13 ;  /* 0x00000001b9517824 */ /* 0x000fe200078e020d */
[----:B-----5:R-:W1:Y:S02]  /*3cc0*/  LDS R98, [R96+0x400] ;  /* 0x0004000060627984 */ /* 0x020e640000000800 */
[----:B------:R-:W-:-:S02]  /*3cd0*/  LEA R80, R80, UR30, 0x1 ;  /* 0x0000001e50507c11 */ /* 0x000fc4000f8e08ff */
[----:B------:R-:W1:Y:S01]  /*3ce0*/  LDS R99, [R96+0x10] ;  /* 0x0000100060637984 */ /* 0x000e620000000800 */
[----:B------:R-:W-:Y:S01]  /*3cf0*/  LEA R81, R81, UR30, 0x1 ;  /* 0x0000001e51517c11 */ /* 0x000fe2000f8e08ff */
[----:B------:R-:W5:Y:S08]  /*3d00*/  HMMA.16816.F32 R160, R124, R150, R160 ;  /* 0x000000967ca0723c */ /* 0x000f7000000018a0 */
[----:B----4-:R5:W-:Y:S02]  /*3d10*/  HMMA.16816.F32 R116, R112, R120, R116 ;  /* 0x000000787074723c */ /* 0x010be40000001874 */
[----:B-----5:R4:W1:Y:S04]  /*3d20*/  LDS R120, [R80+0x400] ;  /* 0x0004000050787984 */ /* 0x0208680000000800 */
[----:B------:R-:W1:Y:S02]  /*3d30*/  LDS R121, [R96+0x20] ;  /* 0x0000200060797984 */ /* 0x000e640000000800 */
[----:B------:R-:W5:Y:S01]  /*3d40*/  HMMA.16816.F32 R104, R124, R136, R104 ;  /* 0x000000887c68723c */ /* 0x000f620000001868 */
[----:B----4-:R-:W-:-:S05]  /*3d50*/  IMAD.IADD R80, R185, 0x1, R15 ;  /* 0x00000001b9507824 */ /* 0x010fca00078e020f */
[----:B------:R-:W-:Y:S02]  /*3d60*/  LEA R80, R80, UR30, 0x1 ;  /* 0x0000001e50507c11 */ /* 0x000fe4000f8e08ff */
[----:B------:R-:W5:Y:S08]  /*3d70*/  HMMA.16816.F32 R164, R112, R140, R164 ;  /* 0x0000008c70a4723c */ /* 0x000f7000000018a4 */
[----:B------:R-:W5:Y:S08]  /*3d80*/  HMMA.16816.F32 R84, R124, R138, R84 ;  /* 0x0000008a7c54723c */ /* 0x000f700000001854 */
[C---:B------:R-:W5:Y:S08]  /*3d90*/  HMMA.16816.F32 R160, R112.reuse, R142, R160 ;  /* 0x0000008e70a0723c */ /* 0x040f7000000018a0 */
[C---:B------:R5:W5:Y:S07]  /*3da0*/  HMMA.16816.F32 R88, R112.reuse, R82, R88 ;  /* 0x000000527058723c */ /* 0x040b6e0000001858 */
[----:B--2--5:R-:W-:Y:S01]  /*3db0*/  HADD2.F32 R83, -RZ, R97.H0_H0 ;  /* 0x20000061ff537230 */ /* 0x024fe20000004100 */
[----:B---3--:R5:W-:Y:S01]  /*3dc0*/  HMMA.16816.F32 R104, R112, R92, R104 ;  /* 0x0000005c7068723c */ /* 0x008be20000001868 */
[----:B------:R-:W-:-:S03]  /*3dd0*/  IMAD.IADD R82, R185, 0x1, R14 ;  /* 0x00000001b9527824 */ /* 0x000fc600078e020e */
[----:B------:R-:W-:Y:S02]  /*3de0*/  FADD R83, -R164, R83 ;  /* 0x00000053a4537221 */ /* 0x000fe40000000100 */
[----:B------:R-:W-:Y:S01]  /*3df0*/  LEA R82, R82, UR30, 0x1 ;  /* 0x0000001e52527c11 */ /* 0x000fe2000f8e08ff */
[----:B-----5:R-:W-:Y:S01]  /*3e00*/  HADD2.F32 R92, -RZ, R97.H1_H1 ;  /* 0x30000061ff5c7230 */ /* 0x020fe20000004100 */
[C---:B------:R5:W5:Y:S01]  /*3e10*/  HMMA.16816.F32 R100, R112.reuse, R122, R100 ;  /* 0x0000007a7064723c */ /* 0x040b620000001864 */
[--C-:B-1----:R-:W-:Y:S01]  /*3e20*/  HADD2.F32 R93, -RZ, R98.reuse.H0_H0 ;  /* 0x20000062ff5d7230 */ /* 0x102fe20000004100 */
[----:B-----5:R1:W2:Y:S01]  /*3e30*/  LDS R122, [R81+0x400] ;  /* 0x00040000517a7984 */ /* 0x0202a20000000800 */
[----:B------:R-:W-:Y:S01]  /*3e40*/  HADD2.F32 R98, -RZ, R98.H1_H1 ;  /* 0x30000062ff627230 */ /* 0x000fe20000004100 */
[----:B------:R-:W-:Y:S02]  /*3e50*/  FADD R92, -R165, R92 ;  /* 0x0000005ca55c7221 */ /* 0x000fe40000000100 */
[----:B------:R-:W-:Y:S01]  /*3e60*/  FADD R93, -R166, R93 ;  /* 0x0000005da65d7221 */ /* 0x000fe20000000100 */
[----:B------:R-:W-:Y:S01]  /*3e70*/  LDS R123, [R96+0x40] ;  /* 0x00004000607b7984 */ /* 0x000fe20000000800 */
[----:B------:R5:W5:Y:S01]  /*3e80*/  HMMA.16816.F32 R84, R112, R94, R84 ;  /* 0x0000005e7054723c */ /* 0x000b620000001854 */
[----:B------:R-:W-:Y:S01]  /*3e90*/  FADD R98, -R167, R98 ;  /* 0x00000062a7627221 */ /* 0x000fe20000000100 */
[----:B------:R-:W-:Y:S01]  /*3ea0*/  F2FP.PACK_AB R97, R92, R83 ;  /* 0x000000535c61723e */ /* 0x000fe200000000ff */
[----:B-----5:R-:W3:Y:S01]  /*3eb0*/  LDS R112, [R96+0x30] ;  /* 0x0000300060707984 */ /* 0x020ee20000000800 */
[----:B-1----:R-:W-:-:S02]  /*3ec0*/  HADD2.F32 R81, -RZ, R99.H0_H0 ;  /* 0x20000063ff517230 */ /* 0x002fc40000004100 */
[----:B------:R-:W-:Y:S01]  /*3ed0*/  HADD2.F32 R83, -RZ, R120.H0_H0 ;  /* 0x20000078ff537230 */ /* 0x000fe20000004100 */
[----:B------:R1:W4:Y:S01]  /*3ee0*/  LDS R114, [R82+0x400] ;  /* 0x0004000052727984 */ /* 0x0003220000000800 */
[----:B------:R-:W-:Y:S01]  /*3ef0*/  HADD2.F32 R94, -RZ, R99.H1_H1 ;  /* 0x30000063ff5e7230 */ /* 0x000fe20000004100 */
[----:B------:R-:W-:Y:S01]  /*3f00*/  F2FP.PACK_AB R99, R98, R93 ;  /* 0x0000005d6263723e */ /* 0x000fe200000000ff */
[----:B------:R-:W-:Y:S01]  /*3f10*/  FADD R113, -R160, R81 ;  /* 0x00000051a0717221 */ /* 0x000fe20000000100 */
[----:B------:R1:W4:Y:S01]  /*3f20*/  LDS R92, [R80+0x400] ;  /* 0x00040000505c7984 */ /* 0x0003220000000800 */
[----:B------:R-:W-:Y:S01]  /*3f30*/  FADD R162, -R162, R83 ;  /* 0x00000053a2a27221 */ /* 0x000fe20000000100 */
[----:B------:R-:W-:Y:S01]  /*3f40*/  IMAD.IADD R81, R185, 0x1, R16 ;  /* 0x00000001b9517824 */ /* 0x000fe200078e0210 */
[----:B------:R-:W-:Y:S01]  /*3f50*/  FADD R94, -R161, R94 ;  /* 0x0000005ea15e7221 */ /* 0x000fe20000000100 */
[----:B------:R-:W4:Y:S01]  /*3f60*/  LDS R98, [R96+0x50] ;  /* 0x0000500060627984 */ /* 0x000f220000000800 */
[----:B-1----:R-:W-:-:S02]  /*3f70*/  IMAD.IADD R82, R185, 0x1, R17 ;  /* 0x00000001b9527824 */ /* 0x002fc400078e0211 */
[----:B------:R-:W-:Y:S01]  /*3f80*/  IMAD.IADD R83, R185, 0x1, R18 ;  /* 0x00000001b9537824 */ /* 0x000fe200078e0212 */
[----:B------:R-:W-:Y:S01]  /*3f90*/  LEA R81, R81, UR30, 0x1 ;  /* 0x0000001e51517c11 */ /* 0x000fe2000f8e08ff */
[----:B------:R-:W-:Y:S01]  /*3fa0*/  HADD2.F32 R120, -RZ, R120.H1_H1 ;  /* 0x30000078ff787230 */ /* 0x000fe20000004100 */
[----:B------:R-:W-:Y:S01]  /*3fb0*/  LEA R82, R82, UR30, 0x1 ;  /* 0x0000001e52527c11 */ /* 0x000fe2000f8e08ff */
[--C-:B------:R-:W-:Y:S01]  /*3fc0*/  HADD2.F32 R93, -RZ, R121.reuse.H0_H0 ;  /* 0x20000079ff5d7230 */ /* 0x100fe20000004100 */
[----:B------:R-:W-:Y:S01]  /*3fd0*/  LEA R83, R83, UR30, 0x1 ;  /* 0x0000001e53537c11 */ /* 0x000fe2000f8e08ff */
[----:B------:R-:W-:Y:S01]  /*3fe0*/  HADD2.F32 R80, -RZ, R121.H1_H1 ;  /* 0x30000079ff507230 */ /* 0x000fe20000004100 */
[----:B------:R-:W-:Y:S01]  /*3ff0*/  FADD R163, -R163, R120 ;  /* 0x00000078a3a37221 */ /* 0x000fe20000000100 */
[----:B------:R-:W-:Y:S01]  /*4000*/  F2FP.PACK_AB R113, R94, R113 ;  /* 0x000000715e71723e */ /* 0x000fe200000000ff */
[----:B------:R-:W1:Y:S01]  /*4010*/  LDS R120, [R96+0x60] ;  /* 0x0000600060787984 */ /* 0x000e620000000800 */
[----:B------:R-:W-:Y:S01]  /*4020*/  FADD R93, -R108, R93 ;  /* 0x0000005d6c5d7221 */ /* 0x000fe20000000100 */
[----:B------:R-:W-:Y:S01]  /*4030*/  FADD R80, -R109, R80 ;  /* 0x000000506d507221 */ /* 0x000fe20000000100 */
[----:B------:R-:W-:Y:S01]  /*4040*/  F2FP.PACK_AB R109, R163, R162 ;  /* 0x000000a2a36d723e */ /* 0x000fe200000000ff */
[----:B------:R3:W1:Y:S01]  /*4050*/  LDS R94, [R81+0x400] ;  /* 0x00040000515e7984 */ /* 0x0006620000000800 */
[----:B--2---:R-:W-:-:S03]  /*4060*/  HADD2.F32 R95, -RZ, R122.H0_H0 ;  /* 0x2000007aff5f7230 */ /* 0x004fc60000004100 */
[----:B------:R-:W2:Y:S01]  /*4070*/  LDS R82, [R82+0x400] ;  /* 0x0004000052527984 */ /* 0x000ea20000000800 */
[----:B------:R-:W-:-:S03]  /*4080*/  HADD2.F32 R122, -RZ, R122.H1_H1 ;  /* 0x3000007aff7a7230 */ /* 0x000fc60000004100 */
[----:B------:R-:W2:Y:S01]  /*4090*/  LDS R96, [R96+0x70] ;  /* 0x0000700060607984 */ /* 0x000ea20000000800 */
[----:B------:R-:W-:Y:S01]  /*40a0*/  FADD R95, -R110, R95 ;  /* 0x0000005f6e5f7221 */ /* 0x000fe20000000100 */
[----:B------:R-:W-:Y:S01]  /*40b0*/  FADD R122, -R111, R122 ;  /* 0x0000007a6f7a7221 */ /* 0x000fe20000000100 */
[----:B------:R-:W-:Y:S01]  /*40c0*/  F2FP.PACK_AB R111, R80, R93 ;  /* 0x0000005d506f723e */ /* 0x000fe200000000ff */
[----:B------:R4:W2:Y:S01]  /*40d0*/  LDS R108, [R83+0x400] ;  /* 0x00040000536c7984 */ /* 0x0008a20000000800 */
[--C-:B---3--:R-:W-:Y:S02]  /*40e0*/  HADD2.F32 R81, -RZ, R112.reuse.H0_H0 ;  /* 0x20000070ff517230 */ /* 0x108fe40000004100 */
[----:B------:R-:W-:Y:S01]  /*40f0*/  HADD2.F32 R112, -RZ, R112.H1_H1 ;  /* 0x30000070ff707230 */ /* 0x000fe20000004100 */
[----:B------:R-:W-:Y:S01]  /*4100*/  F2FP.PACK_AB R115, R122, R95 ;  /* 0x0000005f7a73723e */ /* 0x000fe200000000ff */
[--C-:B----4-:R-:W-:Y:S01]  /*4110*/  HADD2.F32 R93, -RZ, R114.reuse.H0_H0 ;  /* 0x20000072ff5d7230 */ /* 0x110fe20000004100 */
[----:B------:R-:W-:Y:S01]  /*4120*/  FADD R81, -R88, R81 ;  /* 0x0000005158517221 */ /* 0x000fe20000000100 */
[----:B------:R-:W-:Y:S01]  /*4130*/  HADD2.F32 R114, -RZ, R114.H1_H1 ;  /* 0x30000072ff727230 */ /* 0x000fe20000004100 */
[----:B------:R-:W-:Y:S01]  /*4140*/  FADD R112, -R89, R112 ;  /* 0x0000007059707221 */ /* 0x000fe20000000100 */
[--C-:B------:R-:W-:Y:S01]  /*4150*/  HADD2.F32 R83, -RZ, R92.reuse.H0_H0 ;  /* 0x2000005cff537230 */ /* 0x100fe20000004100 */
[----:B------:R-:W-:Y:S01]  /*4160*/  FADD R90, -R90, R93 ;  /* 0x0000005d5a5a7221 */ /* 0x000fe20000000100 */
[----:B------:R-:W-:Y:S01]  /*4170*/  HADD2.F32 R92, -RZ, R92.H1_H1 ;  /* 0x3000005cff5c7230 */ /* 0x000fe20000004100 */
[----:B------:R-:W-:Y:S01]  /*4180*/  FADD R91, -R91, R114 ;  /* 0x000000725b5b7221 */ /* 0x000fe20000000100 */
[--C-:B------:R-:W-:Y:S01]  /*4190*/  HADD2.F32 R89, -RZ, R98.reuse.H0_H0 ;  /* 0x20000062ff597230 */ /* 0x100fe20000004100 */
[----:B------:R-:W-:Y:S01]  /*41a0*/  FADD R83, -R118, R83 ;  /* 0x0000005376537221 */ /* 0x000fe20000000100 */
[----:B------:R-:W-:Y:S01]  /*41b0*/  HADD2.F32 R98, -RZ, R98.H1_H1 ;  /* 0x30000062ff627230 */ /* 0x000fe20000004100 */
[----:B------:R-:W-:Y:S01]  /*41c0*/  FADD R92, -R119, R92 ;  /* 0x0000005c775c7221 */ /* 0x000fe20000000100 */
[--C-:B------:R-:W-:Y:S01]  /*41d0*/  HADD2.F32 R80, -RZ, R123.reuse.H1_H1 ;  /* 0x3000007bff507230 */ /* 0x100fe20000004100 */
[----:B------:R-:W-:Y:S01]  /*41e0*/  FADD R89, -R100, R89 ;  /* 0x0000005964597221 */ /* 0x000fe20000000100 */
[----:B------:R-:W-:Y:S01]  /*41f0*/  HADD2.F32 R95, -RZ, R123.H0_H0 ;  /* 0x2000007bff5f7230 */ /* 0x000fe20000004100 */
[----:B------:R-:W-:Y:S01]  /*4200*/  FADD R98, -R101, R98 ;  /* 0x0000006265627221 */ /* 0x000fe20000000100 */
[----:B------:R-:W-:Y:S01]  /*4210*/  F2FP.PACK_AB R119, R91, R90 ;  /* 0x0000005a5b77723e */ /* 0x000fe200000000ff */
[----:B------:R-:W-:Y:S01]  /*4220*/  FADD R80, -R117, R80 ;  /* 0x0000005075507221 */ /* 0x000fe20000000100 */
[----:B------:R-:W-:Y:S01]  /*4230*/  F2FP.PACK_AB R117, R112, R81 ;  /* 0x000000517075723e */ /* 0x000fe200000000ff */
[----:B------:R-:W-:Y:S01]  /*4240*/  FADD R95, -R116, R95 ;  /* 0x0000005f745f7221 */ /* 0x000fe20000000100 */
[----:B------:R-:W-:Y:S01]  /*4250*/  F2FP.PACK_AB R123, R92, R83 ;  /* 0x000000535c7b723e */ /* 0x000fe200000000ff */
[----:B-1----:R-:W-:Y:S01]  /*4260*/  HADD2.F32 R83, -RZ, R120.H0_H0 ;  /* 0x20000078ff537230 */ /* 0x002fe20000004100 */
[----:B------:R-:W-:Y:S01]  /*4270*/  F2FP.PACK_AB R129, R98, R89 ;  /* 0x000000596281723e */ /* 0x000fe200000000ff */
[--C-:B------:R-:W-:Y:S01]  /*4280*/  HADD2.F32 R81, -RZ, R94.reuse.H0_H0 ;  /* 0x2000005eff517230 */ /* 0x100fe20000004100 */
[----:B------:R-:W-:Y:S01]  /*4290*/  F2FP.PACK_AB R121, R80, R95 ;  /* 0x0000005f5079723e */ /* 0x000fe200000000ff */
[----:B------:R-:W-:Y:S01]  /*42a0*/  HADD2.F32 R94, -RZ, R94.H1_H1 ;  /* 0x3000005eff5e7230 */ /* 0x000fe20000004100 */
[----:B------:R-:W-:Y:S01]  /*42b0*/  FADD R83, -R104, R83 ;  /* 0x0000005368537221 */ /* 0x000fe20000000100 */
[----:B--2---:R-:W-:Y:S01]  /*42c0*/  HADD2.F32 R89, -RZ, R82.H0_H0 ;  /* 0x20000052ff597230 */ /* 0x004fe20000004100 */
[----:B------:R-:W-:Y:S01]  /*42d0*/  FADD R81, -R102, R81 ;  /* 0x0000005166517221 */ /* 0x000fe20000000100 */
[----:B------:R-:W-:Y:S01]  /*42e0*/  HADD2.F32 R120, -RZ, R120.H1_H1 ;  /* 0x30000078ff787230 */ /* 0x000fe20000004100 */
[----:B------:R-:W-:Y:S01]  /*42f0*/  FADD R94, -R103, R94 ;  /* 0x0000005e675e7221 */ /* 0x000fe20000000100 */
[----:B------:R-:W-:Y:S01]  /*4300*/  HADD2.F32 R91, -RZ, R96.H0_H0 ;  /* 0x20000060ff5b7230 */ /* 0x000fe20000004100 */
[----:B------:R-:W-:Y:S01]  /*4310*/  FADD R89, -R106, R89 ;  /* 0x000000596a597221 */ /* 0x000fe20000000100 */
[----:B------:R-:W-:Y:S01]  /*4320*/  HADD2.F32 R82, -RZ, R82.H1_H1 ;  /* 0x30000052ff527230 */ /* 0x000fe20000004100 */
[----:B------:R-:W-:Y:S01]  /*4330*/  FADD R120, -R105, R120 ;  /* 0x0000007869787221 */ /* 0x000fe20000000100 */
[----:B------:R-:W-:Y:S01]  /*4340*/  HADD2.F32 R93, -RZ, R108.H0_H0 ;  /* 0x2000006cff5d7230 */ /* 0x000fe20000004100 */
[----:B------:R-:W-:Y:S01]  /*4350*/  FADD R84, -R84, R91 ;  /* 0x0000005b54547221 */ /* 0x000fe20000000100 */
[----:B------:R-:W-:Y:S01]  /*4360*/  HADD2.F32 R96, -RZ, R96.H1_H1 ;  /* 0x30000060ff607230 */ /* 0x000fe20000004100 */
[----:B------:R-:W-:Y:S01]  /*4370*/  FADD R82, -R107, R82 ;  /* 0x000000526b527221 */ /* 0x000fe20000000100 */
[----:B------:R-:W-:Y:S01]  /*4380*/  HADD2.F32 R108, -RZ, R108.H1_H1 ;  /* 0x3000006cff6c7230 */ /* 0x000fe20000004100 */
[----:B------:R-:W-:Y:S01]  /*4390*/  FADD R86, -R86, R93 ;  /* 0x0000005d56567221 */ /* 0x000fe20000000100 */
[----:B------:R-:W-:Y:S01]  /*43a0*/  F2FP.PACK_AB R105, R94, R81 ;  /* 0x000000515e69723e */ /* 0x000fe200000000ff */
[----:B------:R-:W-:Y:S01]  /*43b0*/  FADD R85, -R85, R96 ;  /* 0x0000006055557221 */ /* 0x000fe20000000100 */
[----:B------:R-:W-:Y:S01]  /*43c0*/  F2FP.PACK_AB R107, R120, R83 ;  /* 0x00000053786b723e */ /* 0x000fe200000000ff */
[----:B------:R-:W-:Y:S01]  /*43d0*/  FADD R87, -R87, R108 ;  /* 0x0000006c57577221 */ /* 0x000fe20000000100 */
[----:B------:R-:W-:Y:S01]  /*43e0*/  F2FP.PACK_AB R131, R82, R89 ;  /* 0x000000595283723e */ /* 0x000fe200000000ff */
[----:B------:R-:W-:Y:S06]  /*43f0*/  BAR.SYNC 0x0 ;  /* 0x0000000000007b1d */ /* 0x000fec0000000000 */
[----:B------:R-:W-:Y:S01]  /*4400*/  F2FP.PACK_AB R133, R85, R84 ;  /* 0x000000545585723e */ /* 0x000fe200000000ff */
[----:B------:R-:W-:Y:S01]  /*4410*/  STS [R206], R97 ;  /* 0x00000061ce007388 */ /* 0x000fe20000000800 */
[----:B------:R-:W-:-:S03]  /*4420*/  F2FP.PACK_AB R135, R87, R86 ;  /* 0x000000565787723e */ /* 0x000fc600000000ff */
        /* <DEDUP_REMOVED lines=20> */
[----:B-1----:R1:W-:Y:S01]  /*4570*/  @P3 STG.E.128 [R174.64], R88 ;  /* 0x00000058ae003986 */ /* 0x0023e2000c101d20 */
[----:B------:R-:W-:-:S03]  /*4580*/  ISETP.GE.U32.AND P3, PT, R7, UR16, PT ;  /* 0x0000001007007c0c */ /* 0x000fc6000bf66070 */
[----:B--2---:R-:W-:Y:S01]  /*4590*/  @P1 STG.E.128 [R172.64], R92 ;  /* 0x0000005cac001986 */ /* 0x004fe2000c101d20 */
[----:B------:R-:W-:-:S03]  /*45a0*/  LEA R100, P1, R169, UR18, 0x1 ;  /* 0x00000012a9647c11 */ /* 0x000fc6000f8208ff */
[----:B---3--:R2:W-:Y:S01]  /*45b0*/  @P4 STG.E.128 [R170.64], R80 ;  /* 0x00000050aa004986 */ /* 0x0085e2000c101d20 */
[----:B------:R-:W-:Y:S02]  /*45c0*/  LEA.HI.X R101, R169, UR19, R168, 0x1, P1 ;  /* 0x00000013a9657c11 */ /* 0x000fe400088f0ca8 */
[----:B------:R-:W-:-:S03]  /*45d0*/  PLOP3.LUT P1, PT, PT, PT, UP1, 0x40, 0x0 ;  /* 0x000000000000781c */ /* 0x000fc60003f2e818 */
[----:B----4-:R3:W-:Y:S01]  /*45e0*/  @P0 STG.E.128 [R100.64], R84 ;  /* 0x0000005464000986 */ /* 0x0107e2000c101d20 */
[----:B-1----:R-:W-:-:S05]  /*45f0*/  IMAD.U32 R88, RZ, RZ, UR14 ;  /* 0x0000000eff587e24 */ /* 0x002fca000f8e00ff */
[----:B------:R-:W-:Y:S01]  /*4600*/  LOP3.LUT R231, R88, 0x38, R245, 0xf8, !PT ;  /* 0x0000003858e77812 */ /* 0x000fe200078ef8f5 */
[----:B--2---:R-:W-:Y:S01]  /*4610*/  IMAD.U32 R80, RZ, RZ, UR5 ;  /* 0x00000005ff507e24 */ /* 0x004fe2000f8e00ff */
[----:B------:R-:W-:Y:S01]  /*4620*/  USHF.L.U32 UR5, UR6, 0xd, URZ ;  /* 0x0000000d06057899 */ /* 0x000fe2000800063f */
[----:B------:R-:W-:Y:S01]  /*4630*/  IMAD.U32 R83, RZ, RZ, UR27 ;  /* 0x0000001bff537e24 */ /* 0x000fe2000f8e00ff */
[----:B------:R-:W-:Y:S01]  /*4640*/  UIADD3 UR27, UR27, 0x40, URZ ;  /* 0x000000401b1b7890 */ /* 0x000fe2000fffe03f */
[----:B------:R-:W-:Y:S01]  /*4650*/  IMAD.U32 R82, RZ, RZ, UR26 ;  /* 0x0000001aff527e24 */ /* 0x000fe2000f8e00ff */
[----:B------:R-:W-:Y:S01]  /*4660*/  SHF.L.U64.HI R81, R7, 0xb, R80 ;  /* 0x0000000b07517819 */ /* 0x000fe20000010250 */
[----:B------:R-:W-:Y:S01]  /*4670*/  UIADD3 UR31, UR5, 0x4000, URZ ;  /* 0x00004000051f7890 */ /* 0x000fe2000fffe03f */
[----:B------:R-:W-:Y:S01]  /*4680*/  IADD3 R7, P0, R238, R231, RZ ;  /* 0x000000e7ee077210 */ /* 0x000fe20007f1e0ff */
[----:B------:R-:W-:Y:S01]  /*4690*/  UIADD3 UR30, UR5, 0xc000, URZ ;  /* 0x0000c000051e7890 */ /* 0x000fe2000fffe03f */
[----:B------:R-:W-:-:S02]  /*46a0*/  ISETP.GE.U32.AND.EX P3, PT, R80, UR22, PT, P3 ;  /* 0x0000001650007c0c */ /* 0x000fc4000bf66130 */
[----:B------:R-:W-:Y:S02]  /*46b0*/  IADD3.X R4, R81, UR26, RZ, P0, !PT ;  /* 0x0000001a51047c10 */ /* 0x000fe400087fe4ff */
[----:B------:R-:W-:Y:S02]  /*46c0*/  PLOP3.LUT P0, PT, PT, PT, UP1, 0x40, 0x0 ;  /* 0x000000000000781c */ /* 0x000fe40003f0e818 */
[----:B---3--:R-:W-:Y:S02]  /*46d0*/  SEL R84, RZ, 0x10, P3 ;  /* 0x00000010ff547807 */ /* 0x008fe40001800000 */
[----:B------:R-:W-:Y:S02]  /*46e0*/  LOP3.LUT R230, R83, 0x30, R214, 0xfe, !PT ;  /* 0x0000003053e67812 */ /* 0x000fe400078efed6 */
[----:B------:R-:W-:Y:S02]  /*46f0*/  SEL R84, R84, RZ, P0 ;  /* 0x000000ff54547207 */ /* 0x000fe40000000000 */
[----:B------:R-:W-:Y:S01]  /*4700*/  LEA R216, P0, R7, UR10, 0x1 ;  /* 0x0000000a07d87c11 */ /* 0x000fe2000f8008ff */
[----:B------:R-:W-:Y:S01]  /*4710*/  IMAD.SHL.U32 R246, R230, 0x800, RZ ;  /* 0x00000800e6f67824 */ /* 0x000fe200078e00ff */
[----:B------:R-:W-:-:S02]  /*4720*/  LOP3.LUT R238, R238, 0x38, R245, 0xf8, !PT ;  /* 0x00000038eeee7812 */ /* 0x000fc400078ef8f5 */
[----:B------:R-:W-:Y:S02]  /*4730*/  LEA.HI.X R217, R7, UR11, R4, 0x1, P0 ;  /* 0x0000000b07d97c11 */ /* 0x000fe400080f0c04 */
[C---:B------:R-:W-:Y:S01]  /*4740*/  ISETP.GE.U32.AND P0, PT, R249.reuse, UR16, PT ;  /* 0x00000010f9007c0c */ /* 0x040fe2000bf06070 */
[----:B------:R-:W-:Y:S01]  /*4750*/  IMAD.SHL.U32 R243, R238, 0x2, RZ ;  /* 0x00000002eef37824 */ /* 0x000fe200078e00ff */
[----:B------:R-:W-:Y:S02]  /*4760*/  SHF.L.U64.HI R249, R249, 0xb, R80 ;  /* 0x0000000bf9f97819 */ /* 0x000fe40000010250 */
[----:B------:R-:W-:Y:S02]  /*4770*/  ISETP.GE.U32.AND.EX P0, PT, R80, UR22, PT, P0 ;  /* 0x0000001650007c0c */ /* 0x000fe4000bf06100 */
[----:B------:R-:W-:Y:S02]  /*4780*/  SHF.L.U64.HI R238, R238, 0x1, R81 ;  /* 0x00000001eeee7819 */ /* 0x000fe40000010251 */
[----:B------:R-:W-:-:S02]  /*4790*/  SEL R85, RZ, 0x10, P0 ;  /* 0x00000010ff557807 */ /* 0x000fc40000000000 */
[----:B------:R-:W-:Y:S02]  /*47a0*/  LOP3.LUT R81, R246, 0x38, R245, 0xf8, !PT ;  /* 0x00000038f6517812 */ /* 0x000fe400078ef8f5 */
[----:B------:R-:W-:Y:S02]  /*47b0*/  SEL R85, R85, RZ, P1 ;  /* 0x000000ff55557207 */ /* 0x000fe40000800000 */
[----:B------:R-:W-:Y:S01]  /*47c0*/  ISETP.GE.U32.AND P1, PT, R247, UR16, PT ;  /* 0x00000010f7007c0c */ /* 0x000fe2000bf26070 */
[----:B------:R-:W-:Y:S01]  /*47d0*/  IMAD.SHL.U32 R240, R81, 0x2, RZ ;  /* 0x0000000251f07824 */ /* 0x000fe200078e00ff */
[----:B------:R-:W-:Y:S02]  /*47e0*/  SHF.L.U64.HI R247, R247, 0xb, R80 ;  /* 0x0000000bf7f77819 */ /* 0x000fe40000010250 */
[----:B------:R-:W-:Y:S02]  /*47f0*/  ISETP.GE.U32.AND.EX P6, PT, R80, UR22, PT, P1 ;  /* 0x0000001650007c0c */ /* 0x000fe4000bfc6110 */
[----:B------:R-:W-:-:S02]  /*4800*/  PLOP3.LUT P1, PT, PT, PT, UP1, 0x40, 0x0 ;  /* 0x000000000000781c */ /* 0x000fc40003f2e818 */
[----:B------:R-:W-:Y:S02]  /*4810*/  SEL R86, RZ, 0x10, P6 ;  /* 0x00000010ff567807 */ /* 0x000fe40003000000 */
[----:B------:R-:W-:Y:S02]  /*4820*/  SHF.L.U64.HI R236, R236, 0x1, R249 ;  /* 0x00000001ecec7819 */ /* 0x000fe400000102f9 */
[----:B------:R-:W-:Y:S02]  /*4830*/  SEL R86, R86, RZ, P1 ;  /* 0x000000ff56567207 */ /* 0x000fe40000800000 */
[C---:B------:R-:W-:Y:S02]  /*4840*/  ISETP.GE.U32.AND P1, PT, R230.reuse, UR16, PT ;  /* 0x00000010e6007c0c */ /* 0x040fe4000bf26070 */
[----:B------:R-:W-:Y:S02]  /*4850*/  SHF.L.U64.HI R230, R230, 0xb, R80 ;  /* 0x0000000be6e67819 */ /* 0x000fe40000010250 */
[----:B------:R-:W-:-:S02]  /*4860*/  ISETP.GE.U32.AND.EX P2, PT, R80, UR22, PT, P1 ;  /* 0x0000001650007c0c */ /* 0x000fc4000bf46110 */
[----:B------:R-:W-:Y:S02]  /*4870*/  @P6 LOP3.LUT R215, R215, 0x2, RZ, 0xfc, !PT ;  /* 0x00000002d7d76812 */ /* 0x000fe400078efcff */
[----:B------:R-:W-:Y:S02]  /*4880*/  SEL R87, RZ, 0x10, P2 ;  /* 0x00000010ff577807 */ /* 0x000fe40001000000 */
[----:B------:R-:W-:Y:S02]  /*4890*/  LOP3.LUT R215, R215, 0xfffffffb, RZ, 0xc0, !PT ;  /* 0xfffffffbd7d77812 */ /* 0x000fe400078ec0ff */
[----:B------:R-:W-:Y:S01]  /*48a0*/  LEA R80, R184, UR29, 0x1 ;  /* 0x0000001db8507c11 */ /* 0x000fe2000f8e08ff */
[----:B------:R-:W-:Y:S01]  /*48b0*/  UIADD3 UR29, UR5, 0x8000, URZ ;  /* 0x00008000051d7890 */ /* 0x000fe2000fffe03f */
[----:B------:R-:W-:Y:S02]  /*48c0*/  PLOP3.LUT P1, PT, PT, PT, UP1, 0x40, 0x0 ;  /* 0x000000000000781c */ /* 0x000fe40003f2e818 */
[----:B------:R-:W-:Y:S01]  /*48d0*/  SHF.L.U64.HI R232, R81, 0x1, R230 ;  /* 0x0000000151e87819 */ /* 0x000fe200000102e6 */
[----:B------:R-:W-:Y:S01]  /*48e0*/  LDSM.16.MT88.4 R172, [R80] ;  /* 0x0000000050ac783b */ /* 0x000fe20000004200 */
[----:B------:R-:W-:-:S02]  /*48f0*/  @P2 LOP3.LUT R215, R215, 0x4, RZ, 0xfc, !PT ;  /* 0x00000004d7d72812 */ /* 0x000fc400078efcff */
[----:B------:R-:W-:Y:S01]  /*4900*/  SEL R87, R87, RZ, P1 ;  /* 0x000000ff57577207 */ /* 0x000fe20000800000 */
[----:B------:R-:W-:Y:S01]  /*4910*/  LDSM.16.MT88.4 R148, [R80+0x800] ;  /* 0x000800005094783b */ /* 0x000fe20000004200 */
[C---:B------:R-:W-:Y:S02]  /*4920*/  LOP3.LUT P2, RZ, R215.reuse, 0x80, RZ, 0xc0, !PT ;  /* 0x00000080d7ff7812 */ /* 0x040fe4000784c0ff */
[----:B------:R-:W-:Y:S01]  /*4930*/  LOP3.LUT R215, R215, 0xfffffeff, RZ, 0xc0, !PT ;  /* 0xfffffeffd7d77812 */ /* 0x000fe200078ec0ff */
[----:B------:R-:W-:Y:S01]  /*4940*/  LDSM.16.MT88.4 R124, [R80+0x1000] ;  /* 0x00100000507c783b */ /* 0x000fe20000004200 */
[----:B------:R-:W-:Y:S02]  /*4950*/  ISETP.LT.U32.AND P1, PT, R231, 0x80, PT ;  /* 0x00000080e700780c */ /* 0x000fe40003f21070 */
[----:B------:R-:W-:Y:S01]  /*4960*/  SHF.L.U64.HI R234, R234, 0x1, R247 ;  /* 0x00000001eaea7819 */ /* 0x000fe200000102f7 */
[----:B------:R-:W-:Y:S04]  /*4970*/  LDSM.16.MT88.4 R100, [R80+0x1800] ;  /* 0x001800005064783b */ /* 0x000fe80000004200 */
[----:B------:R-:W-:Y:S06]  /*4980*/  BAR.SYNC 0x0 ;  /* 0x0000000000007b1d */ /* 0x000fec0000000000 */
[----:B------:R-:W-:Y:S01]  /*4990*/  STS [R204], R97 ;  /* 0x00000061cc007388 */ /* 0x000fe20000000800 */
[----:B------:R-:W-:-:S02]  /*49a0*/  @P2 LOP3.LUT R215, R215, 0x100, RZ, 0xfc, !PT ;  /* 0x00000100d7d72812 */ /* 0x000fc400078efcff */
[----:B------:R-:W-:Y:S01]  /*49b0*/  ISETP.LT.U32.AND.EX P2, PT, R82, RZ, !P3, P1 ;  /* 0x000000ff5200720c */ /* 0x000fe20005f41110 */
[----:B------:R-:W-:Y:S01]  /*49c0*/  STS [R204+0x420], R99 ;  /* 0x00042063cc007388 */ /* 0x000fe20000000800 */
[----:B------:R-:W-:Y:S02]  /*49d0*/  PLOP3.LUT P3, PT, PT, PT, UP1, 0x40, 0x0 ;  /* 0x000000000000781c */ /* 0x000fe40003f6e818 */
[----:B------:R-:W-:Y:S01]  /*49e0*/  SEL R218, RZ, 0x10, !P2 ;  /* 0x00000010ffda7807 */ /* 0x000fe20005000000 */
[----:B------:R-:W-:Y:S01]  /*49f0*/  STS [R204+0x10], R113 ;  /* 0x00001071cc007388 */ /* 0x000fe20000000800 */
[----:B------:R-:W-:Y:S02]  /*4a00*/  ISETP.NE.U32.AND P6, PT, R85, RZ, PT ;  /* 0x000000ff5500720c */ /* 0x000fe40003fc5070 */
[----:B------:R-:W-:Y:S01]  /*4a10*/  SEL R218, R218, RZ, P3 ;  /* 0x000000ffdada7207 */ /* 0x000fe20001800000 */
[----:B------:R-:W-:Y:S01]  /*4a20*/  STS [R204+0x430], R109 ;  /* 0x0004306dcc007388 */ /* 0x000fe20000000800 */
[----:B------:R-:W-:-:S02]  /*4a30*/  IADD3 R228, P3, R243, UR8, RZ ;  /* 0x00000008f3e47c10 */ /* 0x000fc4000ff7e0ff */
[----:B------:R-:W-:Y:S01]  /*4a40*/  ISETP.NE.U32.AND P5, PT, R86, RZ, PT ;  /* 0x000000ff5600720c */ /* 0x000fe20003fa5070 */
[----:B------:R-:W-:Y:S01]  /*4a50*/  STS [R204+0x20], R111 ;  /* 0x0000206fcc007388 */ /* 0x000fe20000000800 */
[----:B------:R-:W-:Y:S02]  /*4a60*/  IADD3.X R229, R238, UR9, RZ, P3, !PT ;  /* 0x00000009eee57c10 */ /* 0x000fe40009ffe4ff */
[----:B------:R-:W-:Y:S01]  /*4a70*/  IADD3 R226, P3, R242, UR8, RZ ;  /* 0x00000008f2e27c10 */ /* 0x000fe2000ff7e0ff */
[----:B------:R-:W-:Y:S01]  /*4a80*/  STS [R204+0x440], R115 ;  /* 0x00044073cc007388 */ /* 0x000fe20000000800 */
[----:B------:R-:W-:Y:S02]  /*4a90*/  ISETP.NE.U32.AND P4, PT, R87, RZ, PT ;  /* 0x000000ff5700720c */ /* 0x000fe40003f85070 */
[----:B------:R-:W-:Y:S01]  /*4aa0*/  IADD3.X R227, R236, UR9, RZ, P3, !PT ;  /* 0x00000009ece37c10 */ /* 0x000fe20009ffe4ff */
[----:B------:R-:W-:Y:S01]  /*4ab0*/  STS [R204+0x30], R117 ;  /* 0x00003075cc007388 */ /* 0x000fe20000000800 */
[----:B------:R-:W-:-:S02]  /*4ac0*/  IADD3 R224, P3, R241, UR8, RZ ;  /* 0x00000008f1e07c10 */ /* 0x000fc4000ff7e0ff */
[----:B------:R-:W-:Y:S01]  /*4ad0*/  LOP3.LUT R215, R215, 0xffffff7f, RZ, 0xc0, !PT ;  /* 0xffffff7fd7d77812 */ /* 0x000fe200078ec0ff */
[----:B------:R-:W-:Y:S01]  /*4ae0*/  STS [R204+0x450], R119 ;  /* 0x00045077cc007388 */ /* 0x000fe20000000800 */
[----:B------:R-:W-:Y:S02]  /*4af0*/  IADD3.X R225, R234, UR9, RZ, P3, !PT ;  /* 0x00000009eae17c10 */ /* 0x000fe40009ffe4ff */
[----:B------:R-:W-:Y:S01]  /*4b00*/  IADD3 R222, P3, R240, UR8, RZ ;  /* 0x00000008f0de7c10 */ /* 0x000fe2000ff7e0ff */
[----:B------:R-:W-:Y:S01]  /*4b10*/  STS [R204+0x40], R121 ;  /* 0x00004079cc007388 */ /* 0x000fe20000000800 */
[----:B------:R-:W-:Y:S02]  /*4b20*/  @P2 LOP3.LUT R215, R215, 0x80, RZ, 0xfc, !PT ;  /* 0x00000080d7d72812 */ /* 0x000fe400078efcff */
[----:B------:R-:W-:Y:S01]  /*4b30*/  IADD3.X R223, R232, UR9, RZ, P3, !PT ;  /* 0x00000009e8df7c10 */ /* 0x000fe20009ffe4ff */
[----:B------:R-:W-:Y:S01]  /*4b40*/  STS [R204+0x460], R123 ;  /* 0x0004607bcc007388 */ /* 0x000fe20000000800 */
[----:B------:R-:W-:-:S02]  /*4b50*/  ISETP.NE.U32.AND P3, PT, R84, RZ, PT ;  /* 0x000000ff5400720c */ /* 0x000fc40003f65070 */
[----:B------:R-:W-:Y:S01]  /*4b60*/  ISETP.NE.U32.AND P2, PT, R218, RZ, PT ;  /* 0x000000ffda00720c */ /* 0x000fe20003f45070 */
[----:B------:R-:W-:Y:S01]  /*4b70*/  STS [R204+0x50], R129 ;  /* 0x00005081cc007388 */ /* 0x000fe20000000800 */
[----:B------:R-:W-:-:S03]  /*4b80*/  IMAD.MOV.U32 R218, RZ, RZ, R2 ;  /* 0x000000ffffda7224 */ /* 0x000fc600078e0002 */
        /* <DEDUP_REMOVED lines=23> */
[----:B-1----:R1:W-:Y:S04]  /*4d00*/  STS [R202], R81 ;  /* 0x00000051ca007388 */ /* 0x0023e80000000800 */
[----:B--2---:R-:W-:Y:S04]  /*4d10*/  STS [R201], R80 ;  /* 0x00000050c9007388 */ /* 0x004fe80000000800 */
[----:B---3--:R-:W-:Y:S01]  /*4d20*/  STS [R202+0x400], R83 ;  /* 0x00040053ca007388 */ /* 0x008fe20000000800 */
[----:B-1----:R-:W-:-:S03]  /*4d30*/  LOP3.LUT R81, R245, 0x38, R0, 0x48, !PT ;  /* 0x00000038f5517812 */ /* 0x002fc600078e4800 */
[----:B----4-:R-:W-:Y:S01]  /*4d40*/  STS [R200], R89 ;  /* 0x00000059c8007388 */ /* 0x010fe20000000800 */
[----:B------:R-:W-:-:S03]  /*4d50*/  LOP3.LUT R81, R252, R81, RZ, 0xfc, !PT ;  /* 0x00000051fc517212 */ /* 0x000fc600078efcff */
[----:B------:R-:W-:Y:S01]  /*4d60*/  STS [R202+0x800], R91 ;  /* 0x0008005bca007388 */ /* 0x000fe20000000800 */
[----:B------:R-:W-:Y:S01]  /*4d70*/  LOP3.LUT R252, R252, 0x38, R245, 0xf8, !PT ;  /* 0x00000038fcfc7812 */ /* 0x000fe200078ef8f5 */
[----:B------:R-:W-:Y:S02]  /*4d80*/  IMAD.SHL.U32 R81, R81, 0x2, RZ ;  /* 0x0000000251517824 */ /* 0x000fe400078e00ff */
[----:B------:R-:W-:Y:S02]  /*4d90*/  STS [R199], R82 ;  /* 0x00000052c7007388 */ /* 0x000fe40000000800 */
[----:B------:R-:W-:Y:S02]  /*4da0*/  IMAD.SHL.U32 R251, R252, 0x2, RZ ;  /* 0x00000002fcfb7824 */ /* 0x000fe400078e00ff */
[----:B------:R-:W-:Y:S01]  /*4db0*/  STS [R202+0xc00], R93 ;  /* 0x000c005dca007388 */ /* 0x000fe20000000800 */
[C---:B------:R-:W-:Y:S02]  /*4dc0*/  IMAD R239, R244.reuse, 0x2000, R81 ;  /* 0x00002000f4ef7824 */ /* 0x040fe400078e0251 */
[----:B------:R-:W-:Y:S01]  /*4dd0*/  IMAD R251, R244, 0x2000, R251 ;  /* 0x00002000f4fb7824 */ /* 0x000fe200078e02fb */
[----:B------:R-:W-:Y:S04]  /*4de0*/  STS [R198], R95 ;  /* 0x0000005fc6007388 */ /* 0x000fe80000000800 */
[----:B------:R-:W-:Y:S04]  /*4df0*/  STS [R202+0x1000], R97 ;  /* 0x00100061ca007388 */ /* 0x000fe80000000800 */
[----:B------:R1:W-:Y:S04]  /*4e00*/  STS [R197], R88 ;  /* 0x00000058c5007388 */ /* 0x0003e80000000800 */
[----:B------:R-:W-:Y:S04]  /*4e10*/  STS [R202+0x1400], R99 ;  /* 0x00140063ca007388 */ /* 0x000fe80000000800 */
[----:B------:R-:W-:Y:S01]  /*4e20*/  STS [R196], R105 ;  /* 0x00000069c4007388 */ /* 0x000fe20000000800 */
[----:B-1----:R-:W-:Y:S01]  /*4e30*/  LEA R88, R184, UR28, 0x1 ;  /* 0x0000001cb8587c11 */ /* 0x002fe2000f8e08ff */
[----:B------:R-:W-:-:S02]  /*4e40*/  UIADD3 UR28, UR5, 0x10000, URZ ;  /* 0x00010000051c7890 */ /* 0x000fc4000fffe03f */
[----:B------:R-:W-:Y:S04]  /*4e50*/  STS [R202+0x1800], R107 ;  /* 0x0018006bca007388 */ /* 0x000fe80000000800 */
[----:B------:R-:W-:Y:S04]  /*4e60*/  STS [R195], R90 ;  /* 0x0000005ac3007388 */ /* 0x000fe80000000800 */
[----:B------:R-:W-:Y:S04]  /*4e70*/  STS [R202+0x1c00], R109 ;  /* 0x001c006dca007388 */ /* 0x000fe80000000800 */
[----:B------:R-:W-:Y:S04]  /*4e80*/  STS [R194], R111 ;  /* 0x0000006fc2007388 */ /* 0x000fe80000000800 */
[----:B------:R-:W-:Y:S06]  /*4e90*/  BAR.SYNC 0x0 ;  /* 0x0000000000007b1d */ /* 0x000fec0000000000 */
[----:B------:R-:W-:Y:S04]  /*4ea0*/  LDSM.16.MT88.4 R152, [R88] ;  /* 0x000000005898783b */ /* 0x000fe80000004200 */
[----:B------:R-:W-:Y:S04]  /*4eb0*/  LDSM.16.MT88.4 R128, [R88+0x800] ;  /* 0x000800005880783b */ /* 0x000fe80000004200 */
[----:B------:R-:W-:Y:S04]  /*4ec0*/  LDSM.16.MT88.4 R104, [R88+0x1000] ;  /* 0x001000005868783b */ /* 0x000fe80000004200 */
[----:B------:R-:W-:Y:S04]  /*4ed0*/  LDSM.16.MT88.4 R80, [R88+0x1800] ;  /* 0x001800005850783b */ /* 0x000fe80000004200 */
[----:B------:R-:W1:Y:S04]  /*4ee0*/  LDSM.16.MT88.4 R168, [R193] ;  /* 0x00000000c1a8783b */ /* 0x000e680000004200 */
[----:B------:R-:W2:Y:S04]  /*4ef0*/  LDSM.16.MT88.4 R164, [R192] ;  /* 0x00000000c0a4783b */ /* 0x000ea80000004200 */
[----:B------:R-:W3:Y:S04]  /*4f00*/  LDSM.16.MT88.4 R160, [R191] ;  /* 0x00000000bfa0783b */ /* 0x000ee80000004200 */
[----:B------:R-:W4:Y:S04]  /*4f10*/  LDSM.16.MT88.4 R156, [R190] ;  /* 0x00000000be9c783b */ /* 0x000f280000004200 */
[----:B------:R-:W2:Y:S04]  /*4f20*/  LDSM.16.MT88.4 R144, [R193+0x800] ;  /* 0x00080000c190783b */ /* 0x000ea80000004200 */
[----:B------:R-:W3:Y:S04]  /*4f30*/  LDSM.16.MT88.4 R140, [R192+0x800] ;  /* 0x00080000c08c783b */ /* 0x000ee80000004200 */
[----:B------:R-:W3:Y:S04]  /*4f40*/  LDSM.16.MT88.4 R136, [R191+0x800] ;  /* 0x00080000bf88783b */ /* 0x000ee80000004200 */
[----:B------:R-:W3:Y:S04]  /*4f50*/  LDSM.16.MT88.4 R132, [R190+0x800] ;  /* 0x00080000be84783b */ /* 0x000ee80000004200 */
[----:B------:R-:W3:Y:S04]  /*4f60*/  LDSM.16.MT88.4 R120, [R193+0x1000] ;  /* 0x00100000c178783b */ /* 0x000ee80000004200 */
[----:B------:R-:W4:Y:S04]  /*4f70*/  LDSM.16.MT88.4 R116, [R192+0x1000] ;  /* 0x00100000c074783b */ /* 0x000f280000004200 */
[----:B------:R-:W4:Y:S01]  /*4f80*/  LDSM.16.MT88.4 R112, [R191+0x1000] ;  /* 0x00100000bf70783b */ /* 0x000f220000004200 */
[C---:B-1----:R-:W5:Y:S03]  /*4f90*/  HMMA.16816.F32 R68, R172.reuse, R168, R68 ;  /* 0x000000a8ac44723c */ /* 0x042f660000001844 */
[----:B------:R-:W1:Y:S04]  /*4fa0*/  LDSM.16.MT88.4 R108, [R190+0x1000] ;  /* 0x00100000be6c783b */ /* 0x000e680000004200 */
[----:B------:R-:W1:Y:S01]  /*4fb0*/  LDSM.16.MT88.4 R96, [R193+0x1800] ;  /* 0x00180000c160783b */ /* 0x000e620000004200 */
[C---:B------:R-:W5:Y:S03]  /*4fc0*/  HMMA.16816.F32 R72, R172.reuse, R170, R72 ;  /* 0x000000aaac48723c */ /* 0x040f660000001848 */
[----:B------:R-:W1:Y:S04]  /*4fd0*/  LDSM.16.MT88.4 R92, [R192+0x1800] ;  /* 0x00180000c05c783b */ /* 0x000e680000004200 */
[----:B------:R-:W1:Y:S01]  /*4fe0*/  LDSM.16.MT88.4 R88, [R191+0x1800] ;  /* 0x00180000bf58783b */ /* 0x000e620000004200 */
[C---:B--2---:R-:W5:Y:S03]  /*4ff0*/  HMMA.16816.F32 R76, R172.reuse, R164, R76 ;  /* 0x000000a4ac4c723c */ /* 0x044f66000000184c */
[----:B------:R-:W2:Y:S04]  /*5000*/  LDSM.16.MT88.4 R84, [R190+0x1800] ;  /* 0x00180000be54783b */ /* 0x000ea80000004200 */
[----:B------:R-:W-:Y:S01]  /*5010*/  @!PT LDS RZ, [RZ] ;  /* 0x00000000fffff984 */ /* 0x000fe20000000800 */
[----:B------:R-:W-:Y:S01]  /*5020*/  @!PT LDS RZ, [RZ] ;  /* 0x00000000fffff984 */ /* 0x000fe20000000800 */
[----:B------:R-:W-:Y:S01]  /*5030*/  @!PT LDS RZ, [RZ] ;  /* 0x00000000fffff984 */ /* 0x000fe20000000800 */
[----:B------:R1:W-:Y:S01]  /*5040*/  LDGSTS.E.BYPASS.128 [R239], [R228.64], P3 ;  /* 0x00000000e4ef7fae */ /* 0x0003e20009901c60 */
[C---:B------:R-:W5:Y:S03]  /*5050*/  HMMA.16816.F32 R180, R172.reuse, R166, R180 ;  /* 0x000000a6acb4723c */ /* 0x040f6600000018b4 */
[----:B------:R1:W-:Y:S04]  /*5060*/  LDGSTS.E.BYPASS.128 [R237], [R226.64], P6 ;  /* 0x00000000e2ed7fae */ /* 0x0003e8000b101c60 */
[----:B------:R1:W-:Y:S01]  /*5070*/  LDGSTS.E.BYPASS.128 [R235], [R224.64], P5 ;  /* 0x00000000e0eb7fae */ /* 0x0003e2000a901c60 */
[C---:B---3--:R-:W5:Y:S03]  /*5080*/  HMMA.16816.F32 R176, R172.reuse, R160, R176 ;  /* 0x000000a0acb0723c */ /* 0x048f6600000018b0 */
[----:B------:R3:W-:Y:S04]  /*5090*/  LDGSTS.E.BYPASS.128 [R233], [R222.64], P4 ;  /* 0x00000000dee97fae */ /* 0x0007e8000a101c60 */
[----:B------:R-:W0:Y:S01]  /*50a0*/  LDGDEPBAR ;  /* 0x00000000000079af */ /* 0x000e220000000000 */
[C---:B------:R-:W5:Y:S03]  /*50b0*/  HMMA.16816.F32 R24, R172.reuse, R162, R24 ;  /* 0x000000a2ac18723c */ /* 0x040f660000001818 */
[----:B------:R1:W-:Y:S04]  /*50c0*/  LDGSTS.E.BYPASS.128 [R239+0x4000], [R228.64+0x80], P3 ;  /* 0x04000080e4ef7fae */ /* 0x0003e80009901c60 */
[----:B------:R2:W-:Y:S01]  /*50d0*/  LDGSTS.E.BYPASS.128 [R237+0x4000], [R226.64+0x80], P6 ;  /* 0x04000080e2ed7fae */ /* 0x0005e2000b101c60 */
[C---:B----4-:R-:W5:Y:S03]  /*50e0*/  HMMA.16816.F32 R28, R172.reuse, R156, R28 ;  /* 0x0000009cac1c723c */ /* 0x050f66000000181c */
[----:B------:R4:W-:Y:S04]  /*50f0*/  LDGSTS.E.BYPASS.128 [R235+0x4000], [R224.64+0x80], P5 ;  /* 0x04000080e0eb7fae */ /* 0x0009e8000a901c60 */
[----:B------:R3:W-:Y:S01]  /*5100*/  LDGSTS.E.BYPASS.128 [R233+0x4000], [R222.64+0x80], P4 ;  /* 0x04000080dee97fae */ /* 0x0007e2000a101c60 */
[----:B-1----:R-:W-:Y:S01]  /*5110*/  P2R R228, PR, RZ, 0x8 ;  /* 0x00000008ffe47803 */ /* 0x002fe20000000000 */
[----:B------:R-:W5:Y:S02]  /*5120*/  HMMA.16816.F32 R32, R172, R158, R32 ;  /* 0x0000009eac20723c */ /* 0x000f640000001820 */
[----:B------:R-:W0:Y:S04]  /*5130*/  LDGDEPBAR ;  /* 0x00000000000079af */ /* 0x000e280000000000 */
[----:B------:R1:W-:Y:S01]  /*5140*/  LDGSTS.E.BYPASS.128 [R251+0xc000], [R216.64], P2 ;  /* 0x0c000000d8fb7fae */ /* 0x0003e20009101c60 */
[----:B------:R-:W-:Y:S01]  /*5150*/  IADD3 R5, P2, R250, R231, RZ ;  /* 0x000000e7fa057210 */ /* 0x000fe20007f5e0ff */
[----:B------:R5:W5:Y:S01]  /*5160*/  HMMA.16816.F32 R36, R152, R168, R36 ;  /* 0x000000a89824723c */ /* 0x000b620000001824 */
[----:B---3--:R-:W-:-:S02]  /*5170*/  IMAD.U32 R222, RZ, RZ, UR26 ;  /* 0x0000001affde7e24 */ /* 0x008fc4000f8e00ff */
[----:B------:R-:W-:Y:S02]  /*5180*/  IADD3.X R2, R249, UR26, RZ, P2, !PT ;  /* 0x0000001af9027c10 */ /* 0x000fe400097fe4ff */
[C---:B------:R-:W-:Y:S02]  /*5190*/  LOP3.LUT P2, RZ, R215.reuse, 0x40, RZ, 0xc0, !PT ;  /* 0x00000040d7ff7812 */ /* 0x040fe4000784c0ff */
[----:B------:R-:W-:Y:S01]  /*51a0*/  ISETP.LT.U32.AND.EX P0, PT, R222, RZ, !P0, P1 ;  /* 0x000000ffde00720c */ /* 0x000fe20004701110 */
[----:B------:R-:W5:Y:S01]  /*51b0*/  HMMA.16816.F32 R40, R152, R170, R40 ;  /* 0x000000aa9828723c */ /* 0x000f620000001828 */
[----:B------:R-:W-:Y:S01]  /*51c0*/  LOP3.LUT R215, R215, 0xffffffbf, RZ, 0xc0, !PT ;  /* 0xffffffbfd7d77812 */ /* 0x000fe200078ec0ff */
[----:B-1----:R-:W-:Y:S01]  /*51d0*/  IMAD.SHL.U32 R216, R213, 0x40, RZ ;  /* 0x00000040d5d87824 */ /* 0x002fe200078e00ff */
[----:B------:R-:W-:Y:S01]  /*51e0*/  SEL R222, RZ, 0x10, !P0 ;  /* 0x00000010ffde7807 */ /* 0x000fe20004000000 */
[----:B------:R-:W-:Y:S01]  /*51f0*/  IMAD.MOV.U32 R217, RZ, RZ, R6 ;  /* 0x000000ffffd97224 */ /* 0x000fe200078e0006 */
[----:B------:R-:W-:-:S02]  /*5200*/  LOP3.LUT R215, R215, 0xffffffef, RZ, 0xc0, !PT ;  /* 0xffffffefd7d77812 */ /* 0x000fc400078ec0ff */
[----:B------:R-:W-:Y:S01]  /*5210*/  LOP3.LUT R216, R216, 0x38, R245, 0xf8, !PT ;  /* 0x00000038d8d87812 */ /* 0x000fe200078ef8f5 */
[C---:B------:R-:W5:Y:S02]  /*5220*/  HMMA.16816.F32 R44, R152.reuse, R164, R44 ;  /* 0x000000a4982c723c */ /* 0x040f64000000182c */
[----:B------:R-:W-:Y:S02]  /*5230*/  @P2 LOP3.LUT R215, R215, 0x10, RZ, 0xfc, !PT ;  /* 0x00000010d7d72812 */ /* 0x000fe400078efcff */
[----:B----4-:R-:W-:Y:S02]  /*5240*/  IMAD.SHL.U32 R225, R216, 0x2, RZ ;  /* 0x00000002d8e17824 */ /* 0x010fe400078e00ff */
[----:B------:R-:W-:Y:S01]  /*5250*/  @P0 LOP3.LUT R215, R215, 0x40, RZ, 0xfc, !PT ;  /* 0x00000040d7d70812 */ /* 0x000fe200078efcff */
[----:B------:R-:W-:Y:S01]  /*5260*/  IMAD.MOV.U32 R216, RZ, RZ, R3 ;  /* 0x000000ffffd87224 */ /* 0x000fe200078e0003 */
[----:B------:R-:W-:Y:S01]  /*5270*/  PLOP3.LUT P0, PT, PT, PT, UP1, 0x40, 0x0 ;  /* 0x000000000000781c */ /* 0x000fe20003f0e818 */
[----:B------:R-:W-:Y:S01]  /*5280*/  IMAD R225, R244, 0x2000, R225 ;  /* 0x00002000f4e17824 */ /* 0x000fe200078e02e1 */
[----:B------:R-:W-:Y:S01]  /*5290*/  LOP3.LUT P3, RZ, R215, 0x4, RZ, 0xc0, !PT ;  /* 0x00000004d7ff7812 */ /* 0x000fe2000786c0ff */
[----:B------:R-:W5:Y:S01]  /*52a0*/  HMMA.16816.F32 R48, R152, R166, R48 ;  /* 0x000000a69830723c */ /* 0x000f620000001830 */
[----:B------:R-:W-:-:S02]  /*52b0*/  SEL R224, R222, RZ, P0 ;  /* 0x000000ffdee07207 */ /* 0x000fc40000000000 */
[----:B------:R-:W-:Y:S02]  /*52c0*/  LEA R222, P0, R5, UR10, 0x1 ;  /* 0x0000000a05de7c11 */ /* 0x000fe4000f8008ff */
[----:B------:R-:W-:Y:S02]  /*52d0*/  LOP3.LUT P2, RZ, R215, 0x20, RZ, 0xc0, !PT ;  /* 0x00000020d7ff7812 */ /* 0x000fe4000784c0ff */
[----:B------:R-:W-:Y:S01]  /*52e0*/  LEA.HI.X R223, R5, UR11, R2, 0x1, P0 ;  /* 0x0000000b05df7c11 */ /* 0x000fe200080f0c02 */
[----:B------:R-:W5:Y:S01]  /*52f0*/  HMMA.16816.F32 R52, R152, R160, R52 ;  /* 0x000000a09834723c */ /* 0x000f620000001834 */
[----:B------:R-:W-:Y:S01]  /*5300*/  ISETP.NE.U32.AND P0, PT, R224, RZ, PT ;  /* 0x000000ffe000720c */ /* 0x000fe20003f05070 */
[----:B------:R-:W-:-:S06]  /*5310*/  IMAD.U32 R224, RZ, RZ, UR26 ;  /* 0x0000001affe07e24 */ /* 0x000fcc000f8e00ff */
[C---:B------:R-:W5:Y:S06]  /*5320*/  HMMA.16816.F32 R56, R152.reuse, R162, R56 ;  /* 0x000000a29838723c */ /* 0x040f6c0000001838 */
[----:B------:R1:W-:Y:S01]  /*5330*/  LDGSTS.E.BYPASS.128 [R225+0xc000], [R222.64], P0 ;  /* 0x0c000000dee17fae */ /* 0x0003e20008101c60 */
[----:B------:R-:W-:Y:S01]  /*5340*/  IADD3 R6, P0, R248, R231, RZ ;  /* 0x000000e7f8067210 */ /* 0x000fe20007f1e0ff */
[----:B------:R-:W5:Y:S03]  /*5350*/  HMMA.16816.F32 R60, R152, R156, R60 ;  /* 0x0000009c983c723c */ /* 0x000f66000000183c */
[----:B------:R-:W-:-:S02]  /*5360*/  IADD3.X R3, R247, UR26, RZ, P0, !PT ;  /* 0x0000001af7037c10 */ /* 0x000fc400087fe4ff */
[C---:B------:R-:W-:Y:S02]  /*5370*/  LOP3.LUT P0, RZ, R215.reuse, 0x2, RZ, 0xc0, !PT ;  /* 0x00000002d7ff7812 */ /* 0x040fe4000780c0ff */
[----:B------:R-:W-:Y:S01]  /*5380*/  LOP3.LUT R215, R215, 0xffffffdf, RZ, 0xc0, !PT ;  /* 0xffffffdfd7d77812 */ /* 0x000fe200078ec0ff */
[----:B------:R-:W5:Y:S01]  /*5390*/  HMMA.16816.F32 R64, R152, R158, R64 ;  /* 0x0000009e9840723c */ /* 0x000f620000001840 */
[----:B------:R-:W-:Y:S01]  /*53a0*/  ISETP.LT.U32.AND.EX P0, PT, R224, RZ, !P0, P1 ;  /* 0x000000ffe000720c */ /* 0x000fe20004701110 */
[----:B-1----:R-:W-:Y:S02]  /*53b0*/  IMAD.SHL.U32 R222, R212, 0x40, RZ ;  /* 0x00000040d4de7824 */ /* 0x002fe400078e00ff */
[----:B------:R-:W-:Y:S01]  /*53c0*/  IMAD.MOV.U32 R223, RZ, RZ, R8 ;  /* 0x000000ffffdf7224 */ /* 0x000fe200078e0008 */
[----:B------:R-:W-:Y:S02]  /*53d0*/  SEL R224, RZ, 0x10, !P0 ;  /* 0x00000010ffe07807 */ /* 0x000fe40004000000 */
[----:B------:R-:W-:Y:S01]  /*53e0*/  LOP3.LUT R222, R222, 0x38, R245, 0xf8, !PT ;  /* 0x00000038dede7812 */ /* 0x000fe200078ef8f5 */
[----:B-----5:R-:W5:Y:S01]  /*53f0*/  HMMA.16816.F32 R68, R148, R144, R68 ;  /* 0x000000909444723c */ /* 0x020f620000001844 */
[----:B------:R-:W-:-:S03]  /*5400*/  IMAD.MOV.U32 R169, RZ, RZ, R223 ;  /* 0x000000ffffa97224 */ /* 0x000fc600078e00df */
[----:B--2---:R-:W-:Y:S02]  /*5410*/  IMAD.SHL.U32 R227, R222, 0x2, RZ ;  /* 0x00000002dee37824 */ /* 0x004fe400078e00ff */
[----:B------:R-:W-:Y:S01]  /*5420*/  @P0 LOP3.LUT R215, R215, 0x20, RZ, 0xfc, !PT ;  /* 0x00000020d7d70812 */ /* 0x000fe200078efcff */
[----:B------:R-:W-:Y:S01]  /*5430*/  IMAD.U32 R222, RZ, RZ, UR26 ;  /* 0x0000001affde7e24 */ /* 0x000fe2000f8e00ff */
[----:B------:R-:W-:Y:S01]  /*5440*/  PLOP3.LUT P0, PT, PT, PT, UP1, 0x40, 0x0 ;  /* 0x000000000000781c */ /* 0x000fe20003f0e818 */
[----:B------:R-:W-:Y:S01]  /*5450*/  IMAD R227, R244, 0x2000, R227 ;  /* 0x00002000f4e37824 */ /* 0x000fe200078e02e3 */
[----:B------:R-:W5:Y:S02]  /*5460*/  HMMA.16816.F32 R72, R148, R146, R72 ;  /* 0x000000929448723c */ /* 0x000f640000001848 */
[----:B------:R-:W-:Y:S02]  /*5470*/  SEL R226, R224, RZ, P0 ;  /* 0x000000ffe0e27207 */ /* 0x000fe40000000000 */
[----:B------:R-:W-:-:S02]  /*5480*/  LEA R224, P0, R6, UR10, 0x1 ;  /* 0x0000000a06e07c11 */ /* 0x000fc4000f8008ff */
[----:B------:R-:W-:Y:S01]  /*5490*/  ISETP.LT.U32.AND.EX P3, PT, R222, RZ, !P3, P1 ;  /* 0x000000ffde00720c */ /* 0x000fe20005f61110 */
[----:B------:R-:W-:Y:S01]  /*54a0*/  IMAD.MOV.U32 R222, RZ, RZ, R19 ;  /* 0x000000ffffde7224 */ /* 0x000fe200078e0013 */
[----:B------:R-:W-:Y:S01]  /*54b0*/  LEA.HI.X R225, R6, UR11, R3, 0x1, P0 ;  /* 0x0000000b06e17c11 */ /* 0x000fe200080f0c03 */
[C---:B------:R-:W5:Y:S01]  /*54c0*/  HMMA.16816.F32 R76, R148.reuse, R140, R76 ;  /* 0x0000008c944c723c */ /* 0x040f62000000184c */
[----:B------:R-:W-:Y:S01]  /*54d0*/  ISETP.NE.U32.AND P0, PT, R226, RZ, PT ;  /* 0x000000ffe200720c */ /* 0x000fe20003f05070 */
[----:B------:R-:W-:Y:S01]  /*54e0*/  IMAD.MOV.U32 R168, RZ, RZ, R222 ;  /* 0x000000ffffa87224 */ /* 0x000fe200078e00de */
[----:B------:R-:W-:Y:S02]  /*54f0*/  IADD3 R8, P1, R246, R231, RZ ;  /* 0x000000e7f6087210 */ /* 0x000fe40007f3e0ff */
[----:B------:R-:W-:Y:S02]  /*5500*/  SEL R226, RZ, 0x10, !P3 ;  /* 0x00000010ffe27807 */ /* 0x000fe40005800000 */
[----:B------:R-:W-:Y:S01]  /*5510*/  IADD3.X R19, R230, UR26, RZ, P1, !PT ;  /* 0x0000001ae6137c10 */ /* 0x000fe20008ffe4ff */
[----:B------:R-:W5:Y:S01]  /*5520*/  HMMA.16816.F32 R180, R148, R142, R180 ;  /* 0x0000008e94b4723c */ /* 0x000f6200000018b4 */
[----:B------:R-:W-:-:S04]  /*5530*/  PLOP3.LUT P1, PT, PT, PT, UP1, 0x40, 0x0 ;  /* 0x000000000000781c */ /* 0x000fc80003f2e818 */
[----:B------:R-:W-:Y:S01]  /*5540*/  SEL R226, R226, RZ, P1 ;  /* 0x000000ffe2e27207 */ /* 0x000fe20000800000 */
[----:B------:R1:W-:Y:S01]  /*5550*/  LDGSTS.E.BYPASS.128 [R227+0xc000], [R224.64], P0 ;  /* 0x0c000000e0e37fae */ /* 0x0003e20008101c60 */
[C---:B------:R-:W-:Y:S01]  /*5560*/  LOP3.LUT P0, RZ, R215.reuse, 0x8, RZ, 0xc0, !PT ;  /* 0x00000008d7ff7812 */ /* 0x040fe2000780c0ff */
[----:B------:R-:W5:Y:S01]  /*5570*/  HMMA.16816.F32 R176, R148, R136, R176 ;  /* 0x0000008894b0723c */ /* 0x000f6200000018b0 */
[----:B------:R-:W-:-:S04]  /*5580*/  LOP3.LUT R215, R215, 0xfffffff7, RZ, 0xc0, !PT ;  /* 0xfffffff7d7d77812 */ /* 0x000fc800078ec0ff */
[----:B------:R-:W-:Y:S02]  /*5590*/  @P3 LOP3.LUT R215, R215, 0x8, RZ, 0xfc, !PT ;  /* 0x00000008d7d73812 */ /* 0x000fe400078efcff */
[----:B------:R-:W-:Y:S01]  /*55a0*/  ISETP.NE.AND P3, PT, R228, RZ, PT ;  /* 0x000000ffe400720c */ /* 0x000fe20003f65270 */
[----:B------:R-:W-:Y:S01]  /*55b0*/  IMAD.SHL.U32 R228, R211, 0x40, RZ ;  /* 0x00000040d3e47824 */ /* 0x000fe200078e00ff */
[----:B------:R-:W5:Y:S01]  /*55c0*/  HMMA.16816.F32 R24, R148, R138, R24 ;  /* 0x0000008a9418723c */ /* 0x000f620000001818 */
[----:B-1----:R-:W-:-:S03]  /*55d0*/  LEA R224, P1, R8, UR10, 0x1 ;  /* 0x0000000a08e07c11 */ /* 0x002fc6000f8208ff */
[----:B------:R-:W-:Y:S02]  /*55e0*/  LOP3.LUT R228, R228, 0x38, R245, 0xf8, !PT ;  /* 0x00000038e4e47812 */ /* 0x000fe400078ef8f5 */
[----:B------:R-:W-:Y:S02]  /*55f0*/  LEA.HI.X R225, R8, UR11, R19, 0x1, P1 ;  /* 0x0000000b08e17c11 */ /* 0x000fe400088f0c13 */
[----:B------:R-:W-:Y:S01]  /*5600*/  ISETP.NE.U32.AND P1, PT, R226, RZ, PT ;  /* 0x000000ffe200720c */ /* 0x000fe20003f25070 */
[----:B------:R-:W-:Y:S01]  /*5610*/  IMAD.SHL.U32 R231, R228, 0x2, RZ ;  /* 0x00000002e4e77824 */ /* 0x000fe200078e00ff */
[----:B------:R-:W5:Y:S03]  /*5620*/  HMMA.16816.F32 R28, R148, R132, R28 ;  /* 0x00000084941c723c */ /* 0x000f66000000181c */
[----:B------:R-:W-:-:S05]  /*5630*/  IMAD R231, R244, 0x2000, R231 ;  /* 0x00002000f4e77824 */ /* 0x000fca00078e02e7 */
[----:B------:R-:W5:Y:S03]  /*5640*/  HMMA.16816.F32 R32, R148, R134, R32 ;  /* 0x000000869420723c */ /* 0x000f660000001820 */
[----:B------:R1:W-:Y:S01]  /*5650*/  LDGSTS.E.BYPASS.128 [R231+0xc000], [R224.64], P1 ;  /* 0x0c000000e0e77fae */ /* 0x0003e20008901c60 */
[----:B------:R-:W-:-:S03]  /*5660*/  IADD3 R226, P1, R243, UR12, RZ ;  /* 0x0000000cf3e27c10 */ /* 0x000fc6000ff3e0ff */
[----:B------:R-:W0:Y:S01]  /*5670*/  LDGDEPBAR ;  /* 0x00000000000079af */ /* 0x000e220000000000 */
[----:B------:R-:W-:Y:S01]  /*5680*/  IADD3.X R227, R238, UR13, RZ, P1, !PT ;  /* 0x0000000deee37c10 */ /* 0x000fe20008ffe4ff */
[----:B------:R-:W5:Y:S01]  /*5690*/  HMMA.16816.F32 R36, R128, R144, R36 ;  /* 0x000000908024723c */ /* 0x000f620000001824 */
[----:B------:R-:W-:-:S03]  /*56a0*/  IADD3 R242, P1, R242, UR12, RZ ;  /* 0x0000000cf2f27c10 */ /* 0x000fc6000ff3e0ff */
[----:B------:R1:W-:Y:S01]  /*56b0*/  LDGSTS.E.BYPASS.128 [R239+0x8000], [R226.64], P3 ;  /* 0x08000000e2ef7fae */ /* 0x0003e20009901c60 */
[----:B------:R-:W-:Y:S02]  /*56c0*/  IADD3.X R243, R236, UR13, RZ, P1, !PT ;  /* 0x0000000decf37c10 */ /* 0x000fe40008ffe4ff */
[----:B------:R-:W-:Y:S01]  /*56d0*/  IADD3 R228, P1, R241, UR12, RZ ;  /* 0x0000000cf1e47c10 */ /* 0x000fe2000ff3e0ff */
[----:B------:R-:W5:Y:S02]  /*56e0*/  HMMA.16816.F32 R40, R128, R146, R40 ;  /* 0x000000928028723c */ /* 0x000f640000001828 */
[----:B------:R1:W-:Y:S01]  /*56f0*/  LDGSTS.E.BYPASS.128 [R237+0x8000], [R242.64], P6 ;  /* 0x08000000f2ed7fae */ /* 0x0003e2000b101c60 */
[----:B------:R-:W-:Y:S02]  /*5700*/  IADD3.X R229, R234, UR13, RZ, P1, !PT ;  /* 0x0000000deae57c10 */ /* 0x000fe40008ffe4ff */
[----:B------:R-:W-:-:S03]  /*5710*/  IADD3 R240, P1, R240, UR12, RZ ;  /* 0x0000000cf0f07c10 */ /* 0x000fc6000ff3e0ff */
[----:B------:R-:W5:Y:S01]  /*5720*/  HMMA.16816.F32 R44, R128, R140, R44 ;  /* 0x0000008c802c723c */ /* 0x000f62000000182c */
[----:B------:R-:W-:Y:S01]  /*5730*/  IADD3.X R241, R232, UR13, RZ, P1, !PT ;  /* 0x0000000de8f17c10 */ /* 0x000fe20008ffe4ff */
[----:B------:R1:W-:Y:S01]  /*5740*/  LDGSTS.E.BYPASS.128 [R235+0x8000], [R228.64], P5 ;  /* 0x08000000e4eb7fae */ /* 0x0003e2000a901c60 */
[----:B------:R-:W-:-:S03]  /*5750*/  LOP3.LUT P1, RZ, R215, 0x10, RZ, 0xc0, !PT ;  /* 0x00000010d7ff7812 */ /* 0x000fc6000782c0ff */
[----:B------:R1:W-:Y:S02]  /*5760*/  LDGSTS.E.BYPASS.128 [R233+0x8000], [R240.64], P4 ;  /* 0x08000000f0e97fae */ /* 0x0003e4000a101c60 */
[C---:B------:R-:W5:Y:S02]  /*5770*/  HMMA.16816.F32 R48, R128.reuse, R142, R48 ;  /* 0x0000008e8030723c */ /* 0x040f640000001830 */
[----:B------:R-:W0:Y:S04]  /*5780*/  LDGDEPBAR ;  /* 0x00000000000079af */ /* 0x000e280000000000 */
[----:B------:R-:W-:Y:S06]  /*5790*/  BAR.SYNC 0x0 ;  /* 0x0000000000007b1d */ /* 0x000fec0000000000 */
[----:B------:R-:W5:Y:S01]  /*57a0*/  HMMA.16816.F32 R52, R128, R136, R52 ;  /* 0x000000888034723c */ /* 0x000f620000001834 */
[----:B------:R-:W-:Y:S01]  /*57b0*/  @!PT LDS RZ, [RZ] ;  /* 0x00000000fffff984 */ /* 0x000fe20000000800 */
[----:B------:R-:W-:Y:S01]  /*57c0*/  @!PT LDS RZ, [RZ] ;  /* 0x00000000fffff984 */ /* 0x000fe20000000800 */
[----:B------:R-:W-:Y:S01]  /*57d0*/  @!PT LDS RZ, [RZ] ;  /* 0x00000000fffff984 */ /* 0x000fe20000000800 */
[----:B------:R1:W-:Y:S01]  /*57e0*/  LDGSTS.E.BYPASS.128 [R239+0x10000], [R226.64+0x80], P3 ;  /* 0x10000080e2ef7fae */ /* 0x0003e20009901c60 */
[----:B------:R-:W-:-:S03]  /*57f0*/  LOP3.LUT P3, RZ, R215, 0x100, RZ, 0xc0, !PT ;  /* 0x00000100d7ff7812 */ /* 0x000fc6000786c0ff */
[----:B------:R1:W-:Y:S03]  /*5800*/  LDGSTS.E.BYPASS.128 [R237+0x10000], [R242.64+0x80], P6 ;  /* 0x10000080f2ed7fae */ /* 0x0003e6000b101c60 */
[----:B------:R-:W5:Y:S01]  /*5810*/  HMMA.16816.F32 R56, R128, R138, R56 ;  /* 0x0000008a8038723c */ /* 0x000f620000001838 */
[----:B------:R1:W-:Y:S01]  /*5820*/  LDGSTS.E.BYPASS.128 [R235+0x10000], [R228.64+0x80], P5 ;  /* 0x10000080e4eb7fae */ /* 0x0003e2000a901c60 */
[----:B------:R-:W-:-:S03]  /*5830*/  PLOP3.LUT P5, PT, PT, PT, UP0, 0x40, 0x0 ;  /* 0x000000000000781c */ /* 0x000fc60003fae808 */
[----:B------:R1:W-:Y:S01]  /*5840*/  LDGSTS.E.BYPASS.128 [R233+0x10000], [R240.64+0x80], P4 ;  /* 0x10000080f0e97fae */ /* 0x0003e2000a101c60 */
[----:B------:R-:W-:Y:S02]  /*5850*/  PLOP3.LUT P4, PT, P2, PT, PT, 0x80, 0x0 ;  /* 0x000000000000781c */ /* 0x000fe4000178f070 */
[----:B------:R-:W5:Y:S01]  /*5860*/  HMMA.16816.F32 R60, R128, R132, R60 ;  /* 0x00000084803c723c */ /* 0x000f62000000183c */
[----:B------:R-:W0:Y:S01]  /*5870*/  LDGDEPBAR ;  /* 0x00000000000079af */ /* 0x000e220000000000 */
[----:B------:R-:W-:-:S06]  /*5880*/  LOP3.LUT P2, RZ, R215, 0x200, RZ, 0xc0, !PT ;  /* 0x00000200d7ff7812 */ /* 0x000fcc000784c0ff */
[----:B------:R-:W5:Y:S08]  /*5890*/  HMMA.16816.F32 R64, R128, R134, R64 ;  /* 0x000000868040723c */ /* 0x000f700000001840 */
[C---:B-----5:R-:W5:Y:S08]  /*58a0*/  HMMA.16816.F32 R68, R124.reuse, R120, R68 ;  /* 0x000000787c44723c */ /* 0x060f700000001844 */
[----:B------:R-:W5:Y:S01]  /*58b0*/  HMMA.16816.F32 R72, R124, R122, R72 ;  /* 0x0000007a7c48723c */ /* 0x000f620000001848 */
[----:B------:R-:W-:-:S07]  /*58c0*/  DEPBAR.LE SB0, 0x5 ;  /* 0x000081400000791a */ /* 0x000fce0000000000 */
[C---:B------:R-:W5:Y:S08]  /*58d0*/  HMMA.16816.F32 R76, R124.reuse, R116, R76 ;  /* 0x000000747c4c723c */ /* 0x040f70000000184c */
[C---:B------:R-:W5:Y:S08]  /*58e0*/  HMMA.16816.F32 R180, R124.reuse, R118, R180 ;  /* 0x000000767cb4723c */ /* 0x040f7000000018b4 */
[C---:B------:R-:W5:Y:S08]  /*58f0*/  HMMA.16816.F32 R176, R124.reuse, R112, R176 ;  /* 0x000000707cb0723c */ /* 0x040f7000000018b0 */
[C---:B------:R-:W5:Y:S08]  /*5900*/  HMMA.16816.F32 R24, R124.reuse, R114, R24 ;  /* 0x000000727c18723c */ /* 0x040f700000001818 */
[C---:B------:R-:W5:Y:S08]  /*5910*/  HMMA.16816.F32 R28, R124.reuse, R108, R28 ;  /* 0x0000006c7c1c723c */ /* 0x040f70000000181c */
[----:B------:R-:W5:Y:S08]  /*5920*/  HMMA.16816.F32 R32, R124, R110, R32 ;  /* 0x0000006e7c20723c */ /* 0x000f700000001820 */
[C---:B------:R-:W5:Y:S08]  /*5930*/  HMMA.16816.F32 R36, R104.reuse, R120, R36 ;  /* 0x000000786824723c */ /* 0x040f700000001824 */
[C---:B------:R-:W5:Y:S08]  /*5940*/  HMMA.16816.F32 R40, R104.reuse, R122, R40 ;  /* 0x0000007a6828723c */ /* 0x040f700000001828 */
[C---:B------:R-:W5:Y:S08]  /*5950*/  HMMA.16816.F32 R44, R104.reuse, R116, R44 ;  /* 0x00000074682c723c */ /* 0x040f70000000182c */
[C---:B------:R-:W5:Y:S08]  /*5960*/  HMMA.16816.F32 R48, R104.reuse, R118, R48 ;  /* 0x000000766830723c */ /* 0x040f700000001830 */
[C---:B------:R-:W5:Y:S08]  /*5970*/  HMMA.16816.F32 R52, R104.reuse, R112, R52 ;  /* 0x000000706834723c */ /* 0x040f700000001834 */
[C---:B------:R-:W5:Y:S08]  /*5980*/  HMMA.16816.F32 R56, R104.reuse, R114, R56 ;  /* 0x000000726838723c */ /* 0x040f700000001838 */
[C---:B------:R-:W5:Y:S08]  /*5990*/  HMMA.16816.F32 R60, R104.reuse, R108, R60 ;  /* 0x0000006c683c723c */ /* 0x040f70000000183c */
[----:B------:R-:W5:Y:S08]  /*59a0*/  HMMA.16816.F32 R64, R104, R110, R64 ;  /* 0x0000006e6840723c */ /* 0x000f700000001840 */
[C---:B-----5:R5:W5:Y:S08]  /*59b0*/  HMMA.16816.F32 R68, R100.reuse, R96, R68 ;  /* 0x000000606444723c */ /* 0x060b700000001844 */
[C---:B------:R5:W5:Y:S08]  /*59c0*/  HMMA.16816.F32 R72, R100.reuse, R98, R72 ;  /* 0x000000626448723c */ /* 0x040b700000001848 */
[C---:B------:R5:W5:Y:S08]  /*59d0*/  HMMA.16816.F32 R76, R100.reuse, R92, R76 ;  /* 0x0000005c644c723c */ /* 0x040b70000000184c */
[C---:B------:R5:W5:Y:S08]  /*59e0*/  HMMA.16816.F32 R180, R100.reuse, R94, R180 ;  /* 0x0000005e64b4723c */ /* 0x040b7000000018b4 */
[C---:B------:R5:W5:Y:S08]  /*59f0*/  HMMA.16816.F32 R176, R100.reuse, R88, R176 ;  /* 0x0000005864b0723c */ /* 0x040b7000000018b0 */
[C---:B------:R5:W5:Y:S08]  /*5a00*/  HMMA.16816.F32 R24, R100.reuse, R90, R24 ;  /* 0x0000005a6418723c */ /* 0x040b700000001818 */
[C---:B------:R5:W5:Y:S08]  /*5a10*/  HMMA.16816.F32 R28, R100.reuse, R84, R28 ;  /* 0x00000054641c723c */ /* 0x040b70000000181c */
[----:B------:R5:W5:Y:S08]  /*5a20*/  HMMA.16816.F32 R32, R100, R86, R32 ;  /* 0x000000566420723c */ /* 0x000b700000001820 */
[C---:B------:R5:W5:Y:S08]  /*5a30*/  HMMA.16816.F32 R36, R80.reuse, R96, R36 ;  /* 0x000000605024723c */ /* 0x040b700000001824 */
[C---:B------:R5:W5:Y:S08]  /*5a40*/  HMMA.16816.F32 R40, R80.reuse, R98, R40 ;  /* 0x000000625028723c */ /* 0x040b700000001828 */
[C---:B------:R5:W5:Y:S08]  /*5a50*/  HMMA.16816.F32 R44, R80.reuse, R92, R44 ;  /* 0x0000005c502c723c */ /* 0x040b70000000182c */
[C---:B------:R5:W5:Y:S08]  /*5a60*/  HMMA.16816.F32 R48, R80.reuse, R94, R48 ;  /* 0x0000005e5030723c */ /* 0x040b700000001830 */
[C---:B------:R5:W5:Y:S08]  /*5a70*/  HMMA.16816.F32 R52, R80.reuse, R88, R52 ;  /* 0x000000585034723c */ /* 0x040b700000001834 */
[C---:B------:R5:W5:Y:S08]  /*5a80*/  HMMA.16816.F32 R56, R80.reuse, R90, R56 ;  /* 0x0000005a5038723c */ /* 0x040b700000001838 */
[C---:B------:R5:W5:Y:S08]  /*5a90*/  HMMA.16816.F32 R60, R80.reuse, R84, R60 ;  /* 0x00000054503c723c */ /* 0x040b70000000183c */
[----:B------:R5:W5:Y:S01]  /*5aa0*/  HMMA.16816.F32 R64, R80, R86, R64 ;  /* 0x000000565040723c */ /* 0x000b620000001840 */
[----:B------:R-:W-:Y:S06]  /*5ab0*/  BAR.SYNC 0x0 ;  /* 0x0000000000007b1d */ /* 0x000fec0000000000 */
[----:B-1---5:R-:W-:Y:S01]  /*5ac0*/  @!P5 CALL.REL.NOINC `(.L_x_1) ;  /* 0x000000100000d944 */ /* 0x022fe20003c00000 */
[----:B------:R-:W-:-:S05]  /*5ad0*/  BRA `(.L_x_2) ;  /* 0xffffc8f000007947 */ /* 0x000fca000383ffff */
.L_x_1:
[----:B------:R-:W1:Y:S01]  /*5ae0*/  S2R R3, SR_TID.X ;  /* 0x0000000000037919 */ /* 0x000e620000002100 */
[----:B------:R-:W-:Y:S01]  /*5af0*/  SHF.R.U32.HI R2, RZ, 0x5, R0 ;  /* 0x00000005ff027819 */ /* 0x000fe20000011600 */
[----:B------:R-:W-:Y:S01]  /*5b00*/  IMAD.SHL.U32 R0, R0, 0x4, RZ ;  /* 0x0000000400007824 */ /* 0x000fe200078e00ff */
[----:B------:R-:W-:Y:S01]  /*5b10*/  LOP3.LUT R9, R10, R9, RZ, 0xfc, !PT ;  /* 0x000000090a097212 */ /* 0x000fe200078efcff */
[----:B------:R-:W-:-:S04]  /*5b20*/  DEPBAR.LE SB0, 0x0 ;  /* 0x000080000000791a */ /* 0x000fc80000000000 */
[----:B------:R-:W-:Y:S01]  /*5b30*/  SGXT.U32 R2, R2, 0x2 ;  /* 0x000000020202781a */ /* 0x000fe20000000000 */
[----:B------:R-:W-:Y:S01]  /*5b40*/  USHF.L.U32 UR15, UR15, 0xe, URZ ;  /* 0x0000000e0f0f7899 */ /* 0x000fe2000800063f */
[----:B------:R-:W-:Y:S01]  /*5b50*/  LOP3.LUT R0, R0, 0x3c, RZ, 0xc0, !PT ;  /* 0x0000003c00007812 */ /* 0x000fe200078ec0ff */
[----:B------:R-:W-:Y:S01]  /*5b60*/  UMOV UR6, 0x4 ;  /* 0x0000000400067882 */ /* 0x000fe20000000000 */
[----:B------:R-:W-:Y:S01]  /*5b70*/  IMAD.SHL.U32 R11, R11, 0x80, RZ ;  /* 0x000000800b0b7824 */ /* 0x000fe200078e00ff */
[----:B------:R-:W-:Y:S01]  /*5b80*/  ULDC.64 UR4, c[0x0][0x188] ;  /* 0x0000620000047ab9 */ /* 0x000fe20000000a00 */
[----:B------:R-:W-:Y:S01]  /*5b90*/  IMAD.SHL.U32 R2, R2, 0x10, RZ ;  /* 0x0000001002027824 */ /* 0x000fe200078e00ff */
[----:B------:R-:W-:Y:S01]  /*5ba0*/  UIMAD.WIDE UR4, UR15, UR6, UR4 ;  /* 0x000000060f0472a5 */ /* 0x000fe2000f8e0204 */
[----:B------:R-:W-:Y:S01]  /*5bb0*/  IMAD R9, R9, 0x44, R0 ;  /* 0x0000004409097824 */ /* 0x000fe200078e0200 */
[----:B------:R-:W-:Y:S01]  /*5bc0*/  LOP3.LUT R5, R0, UR14, RZ, 0xfc, !PT ;  /* 0x0000000e00057c12 */ /* 0x000fe2000f8efcff */
[----:B------:R-:W-:Y:S01]  /*5bd0*/  IMAD.U32 R0, RZ, RZ, UR26 ;  /* 0x0000001aff007e24 */ /* 0x000fe2000f8e00ff */
[----:B------:R-:W-:Y:S01]  /*5be0*/  LOP3.LUT R11, R11, 0x380, RZ, 0xc0, !PT ;  /* 0x000003800b0b7812 */ /* 0x000fe200078ec0ff */
[----:B------:R-:W-:Y:S01]  /*5bf0*/  IMAD.SHL.U32 R9, R9, 0x4, RZ ;  /* 0x0000000409097824 */ /* 0x000fe200078e00ff */
[----:B------:R-:W-:Y:S06]  /*5c00*/  BAR.SYNC 0x0 ;  /* 0x0000000000007b1d */ /* 0x000fec0000000000 */
[----:B-1----:R-:W-:-:S02]  /*5c10*/  SHF.R.U32.HI R3, RZ, 0x2, R3 ;  /* 0x00000002ff037819 */ /* 0x002fc40000011603 */
[----:B------:R-:W-:Y:S02]  /*5c20*/  ISETP.GE.U32.AND P0, PT, R5, 0x80, PT ;  /* 0x000000800500780c */ /* 0x000fe40003f06070 */
[----:B------:R-:W-:Y:S02]  /*5c30*/  SGXT.U32 R3, R3, 0x3 ;  /* 0x000000030303781a */ /* 0x000fe40000000000 */
[----:B------:R-:W-:Y:S02]  /*5c40*/  ISETP.GE.U32.AND.EX P0, PT, R0, RZ, PT, P0 ;  /* 0x000000ff0000720c */ /* 0x000fe40003f06100 */
[----:B------:R-:W-:Y:S01]  /*5c50*/  LOP3.LUT R3, R2, R3, RZ, 0xfc, !PT ;  /* 0x0000000302037212 */ /* 0x000fe200078efcff */
[----:B------:R-:W-:-:S04]  /*5c60*/  IMAD.U32 R2, RZ, RZ, UR4 ;  /* 0x00000004ff027e24 */ /* 0x000fc8000f8e00ff */
[C---:B------:R-:W-:Y:S02]  /*5c70*/  IMAD R12, R3.reuse, 0x44, R12 ;  /* 0x00000044030c7824 */ /* 0x040fe400078e020c */
[C---:B------:R-:W-:Y:S02]  /*5c80*/  IMAD R13, R3.reuse, 0x44, R13 ;  /* 0x00000044030d7824 */ /* 0x040fe400078e020d */
[C---:B------:R-:W-:Y:S02]  /*5c90*/  IMAD R14, R3.reuse, 0x44, R14 ;  /* 0x00000044030e7824 */ /* 0x040fe400078e020e */
[C---:B------:R-:W-:Y:S02]  /*5ca0*/  IMAD R208, R3.reuse, 0x44, R208 ;  /* 0x0000004403d07824 */ /* 0x040fe400078e02d0 */
[C---:B------:R-:W-:Y:S02]  /*5cb0*/  IMAD R15, R3.reuse, 0x44, R15 ;  /* 0x00000044030f7824 */ /* 0x040fe400078e020f */
[----:B------:R-:W-:Y:S01]  /*5cc0*/  IMAD R16, R3, 0x44, R16 ;  /* 0x0000004403107824 */ /* 0x000fe200078e0210 */
[----:B------:R-:W-:Y:S01]  /*5cd0*/  STS.64 [R208.X4], R68 ;  /* 0x00000044d0007388 */ /* 0x000fe20000004a00 */
[----:B------:R-:W-:-:S02]  /*5ce0*/  IMAD.SHL.U32 R12, R12, 0x4, RZ ;  /* 0x000000040c0c7824 */ /* 0x000fc400078e00ff */
[----:B------:R-:W-:Y:S01]  /*5cf0*/  IMAD R17, R3, 0x44, R17 ;  /* 0x0000004403117824 */ /* 0x000fe200078e0211 */
[----:B------:R-:W-:Y:S01]  /*5d00*/  STS.64 [R208.X4+0x880], R70 ;  /* 0x00088046d0007388 */ /* 0x000fe20000004a00 */
[----:B------:R-:W-:Y:S02]  /*5d10*/  IMAD.SHL.U32 R13, R13, 0x4, RZ ;  /* 0x000000040d0d7824 */ /* 0x000fe400078e00ff */
[----:B------:R-:W-:Y:S01]  /*5d20*/  IMAD R18, R3, 0x44, R18 ;  /* 0x0000004403127824 */ /* 0x000fe200078e0212 */
[----:B------:R-:W-:Y:S01]  /*5d30*/  STS.64 [R12], R72 ;  /* 0x000000480c007388 */ /* 0x000fe20000000a00 */
[----:B------:R-:W-:Y:S02]  /*5d40*/  IMAD.SHL.U32 R14, R14, 0x4, RZ ;  /* 0x000000040e0e7824 */ /* 0x000fe400078e00ff */
[----:B------:R-:W-:Y:S01]  /*5d50*/  IMAD.SHL.U32 R15, R15, 0x4, RZ ;  /* 0x000000040f0f7824 */ /* 0x000fe200078e00ff */
[----:B------:R-:W-:Y:S01]  /*5d60*/  STS.64 [R12+0x880], R74 ;  /* 0x0008804a0c007388 */ /* 0x000fe20000000a00 */
[----:B------:R-:W-:-:S02]  /*5d70*/  IMAD.SHL.U32 R16, R16, 0x4, RZ ;  /* 0x0000000410107824 */ /* 0x000fc400078e00ff */
[----:B------:R-:W-:Y:S01]  /*5d80*/  IMAD.SHL.U32 R17, R17, 0x4, RZ ;  /* 0x0000000411117824 */ /* 0x000fe200078e00ff */
[----:B------:R-:W-:Y:S01]  /*5d90*/  STS.64 [R13], R76 ;  /* 0x0000004c0d007388 */ /* 0x000fe20000000a00 */
[----:B------:R-:W-:Y:S02]  /*5da0*/  IMAD.SHL.U32 R18, R18, 0x4, RZ ;  /* 0x0000000412127824 */ /* 0x000fe400078e00ff */
[----:B------:R-:W-:Y:S01]  /*5db0*/  IMAD.U32 R3, RZ, RZ, UR5 ;  /* 0x00000005ff037e24 */ /* 0x000fe2000f8e00ff */
[----:B------:R-:W-:Y:S01]  /*5dc0*/  STS.64 [R13+0x880], R78 ;  /* 0x0008804e0d007388 */ /* 0x000fe20000000a00 */
[----:B------:R-:W-:Y:S02]  /*5dd0*/  ULDC.64 UR4, c[0x0][0x118] ;  /* 0x0000460000047ab9 */ /* 0x000fe40000000a00 */
[----:B------:R-:W-:Y:S01]  /*5de0*/  IMAD.WIDE.U32 R2, R11, 0x4, R2 ;  /* 0x000000040b027825 */ /* 0x000fe200078e0002 */
[----:B------:R-:W-:Y:S04]  /*5df0*/  STS.64 [R14], R180 ;  /* 0x000000b40e007388 */ /* 0x000fe80000000a00 */
[----:B------:R-:W-:Y:S01]  /*5e00*/  STS.64 [R14+0x880], R182 ;  /* 0x000880b60e007388 */ /* 0x000fe20000000a00 */
[----:B------:R-:W-:-:S03]  /*5e10*/  LEA R2, P1, R5, R2, 0x2 ;  /* 0x0000000205027211 */ /* 0x000fc600078210ff */
[----:B------:R-:W-:Y:S01]  /*5e20*/  STS.64 [R15], R176 ;  /* 0x000000b00f007388 */ /* 0x000fe20000000a00 */
[----:B------:R-:W-:-:S03]  /*5e30*/  LEA.HI.X R3, R5, R3, R0, 0x2, P1 ;  /* 0x0000000305037211 */ /* 0x000fc600008f1400 */
[----:B------:R-:W-:Y:S04]  /*5e40*/  STS.64 [R15+0x880], R178 ;  /* 0x000880b20f007388 */ /* 0x000fe80000000a00 */
[----:B------:R-:W-:Y:S04]  /*5e50*/  STS.64 [R16], R24 ;  /* 0x0000001810007388 */ /* 0x000fe80000000a00 */
[----:B------:R-:W-:Y:S04]  /*5e60*/  STS.64 [R16+0x880], R26 ;  /* 0x0008801a10007388 */ /* 0x000fe80000000a00 */
[----:B------:R-:W-:Y:S04]  /*5e70*/  STS.64 [R17], R28 ;  /* 0x0000001c11007388 */ /* 0x000fe80000000a00 */
[----:B------:R-:W-:Y:S04]  /*5e80*/  STS.64 [R17+0x880], R30 ;  /* 0x0008801e11007388 */ /* 0x000fe80000000a00 */
[----:B------:R-:W-:Y:S04]  /*5e90*/  STS.64 [R18], R32 ;  /* 0x0000002012007388 */ /* 0x000fe80000000a00 */
[----:B------:R-:W-:Y:S04]  /*5ea0*/  STS.64 [R18+0x880], R34 ;  /* 0x0008802212007388 */ /* 0x000fe80000000a00 */
[----:B------:R-:W-:Y:S06]  /*5eb0*/  BAR.SYNC 0x0 ;  /* 0x0000000000007b1d */ /* 0x000fec0000000000 */
[----:B------:R-:W1:Y:S04]  /*5ec0*/  LDS.128 R20, [R9] ;  /* 0x0000000009147984 */ /* 0x000e680000000c00 */
[----:B------:R-:W2:Y:S04]  /*5ed0*/  LDS.128 R68, [R9+0x880] ;  /* 0x0008800009447984 */ /* 0x000ea80000000c00 */
[----:B------:R-:W3:Y:S04]  /*5ee0*/  LDS.128 R72, [R9+0x1100] ;  /* 0x0011000009487984 */ /* 0x000ee80000000c00 */
[----:B------:R-:W4:Y:S04]  /*5ef0*/  LDS.128 R76, [R9+0x1980] ;  /* 0x00198000094c7984 */ /* 0x000f280000000c00 */
[----:B------:R-:W4:Y:S04]  /*5f00*/  LDS.128 R24, [R9+0x2200] ;  /* 0x0022000009187984 */ /* 0x000f280000000c00 */
[----:B------:R-:W4:Y:S04]  /*5f10*/  LDS.128 R80, [R9+0x2a80] ;  /* 0x002a800009507984 */ /* 0x000f280000000c00 */
[----:B------:R-:W4:Y:S04]  /*5f20*/  LDS.128 R28, [R9+0x3300] ;  /* 0x00330000091c7984 */ /* 0x000f280000000c00 */
[----:B------:R-:W4:Y:S04]  /*5f30*/  LDS.128 R84, [R9+0x3b80] ;  /* 0x003b800009547984 */ /* 0x000f280000000c00 */
[----:B-1----:R-:W-:Y:S04]  /*5f40*/  @!P0 STG.E.128 [R2.64], R20 ;  /* 0x0000001402008986 */ /* 0x002fe8000c101d04 */
[----:B--2---:R-:W-:Y:S04]  /*5f50*/  @!P0 STG.E.128 [R2.64+0x1000], R68 ;  /* 0x0010004402008986 */ /* 0x004fe8000c101d04 */
[----:B---3--:R-:W-:Y:S04]  /*5f60*/  @!P0 STG.E.128 [R2.64+0x2000], R72 ;  /* 0x0020004802008986 */ /* 0x008fe8000c101d04 */
[----:B----4-:R-:W-:Y:S04]  /*5f70*/  @!P0 STG.E.128 [R2.64+0x3000], R76 ;  /* 0x0030004c02008986 */ /* 0x010fe8000c101d04 */
[----:B------:R-:W-:Y:S04]  /*5f80*/  @!P0 STG.E.128 [R2.64+0x4000], R24 ;  /* 0x0040001802008986 */ /* 0x000fe8000c101d04 */
[----:B------:R-:W-:Y:S04]  /*5f90*/  @!P0 STG.E.128 [R2.64+0x5000], R80 ;  /* 0x0050005002008986 */ /* 0x000fe8000c101d04 */
[----:B------:R-:W-:Y:S04]  /*5fa0*/  @!P0 STG.E.128 [R2.64+0x6000], R28 ;  /* 0x0060001c02008986 */ /* 0x000fe8000c101d04 */
[----:B------:R-:W-:Y:S04]  /*5fb0*/  @!P0 STG.E.128 [R2.64+0x7000], R84 ;  /* 0x0070005402008986 */ /* 0x000fe8000c101d04 */
[----:B------:R-:W-:Y:S06]  /*5fc0*/  BAR.SYNC 0x0 ;  /* 0x0000000000007b1d */ /* 0x000fec0000000000 */
[----:B------:R-:W-:Y:S04]  /*5fd0*/  STS.64 [R208.X4], R36 ;  /* 0x00000024d0007388 */ /* 0x000fe80000004a00 */
[----:B------:R-:W-:Y:S04]  /*5fe0*/  STS.64 [R208.X4+0x880], R38 ;  /* 0x00088026d0007388 */ /* 0x000fe80000004a00 */
[----:B------:R-:W-:Y:S04]  /*5ff0*/  STS.64 [R12], R40 ;  /* 0x000000280c007388 */ /* 0x000fe80000000a00 */
[----:B------:R-:W-:Y:S04]  /*6000*/  STS.64 [R12+0x880], R42 ;  /* 0x0008802a0c007388 */ /* 0x000fe80000000a00 */
        /* <DEDUP_REMOVED lines=20> */
[----:B-1----:R1:W-:Y:S04]  /*6150*/  @!P0 STG.E.128 [R2.64+0x8000], R4 ;  /* 0x0080000402008986 */ /* 0x0023e8000c101d04 */
[----:B--2---:R1:W-:Y:S04]  /*6160*/  @!P0 STG.E.128 [R2.64+0x9000], R20 ;  /* 0x0090001402008986 */ /* 0x0043e8000c101d04 */
[----:B---3--:R1:W-:Y:S04]  /*6170*/  @!P0 STG.E.128 [R2.64+0xa000], R24 ;  /* 0x00a0001802008986 */ /* 0x0083e8000c101d04 */
[----:B----4-:R1:W-:Y:S04]  /*6180*/  @!P0 STG.E.128 [R2.64+0xb000], R12 ;  /* 0x00b0000c02008986 */ /* 0x0103e8000c101d04 */
[----:B------:R1:W-:Y:S04]  /*6190*/  @!P0 STG.E.128 [R2.64+0xc000], R28 ;  /* 0x00c0001c02008986 */ /* 0x0003e8000c101d04 */
[----:B------:R1:W-:Y:S04]  /*61a0*/  @!P0 STG.E.128 [R2.64+0xd000], R32 ;  /* 0x00d0002002008986 */ /* 0x0003e8000c101d04 */
[----:B------:R1:W-:Y:S01]  /*61b0*/  @!P0 STG.E.128 [R2.64+0xe000], R36 ;  /* 0x00e0002402008986 */ /* 0x0003e2000c101d04 */
[----:B------:R-:W-:Y:S05]  /*61c0*/  @P0 EXIT ;  /* 0x000000000000094d */ /* 0x000fea0003800000 */
[----:B------:R-:W2:Y:S04]  /*61d0*/  LDS.128 R8, [R9+0x3b80] ;  /* 0x003b800009087984 */ /* 0x000ea80000000c00 */
[----:B--2---:R-:W-:Y:S01]  /*61e0*/  STG.E.128 [R2.64+0xf000], R8 ;  /* 0x00f0000802007986 */ /* 0x004fe2000c101d04 */
[----:B------:R-:W-:Y:S05]  /*61f0*/  EXIT ;  /* 0x000000000000794d */ /* 0x000fea0003800000 */
.L_x_3:
[----:B------:R-:W-:-:S00]  /*6200*/  BRA `(.L_x_3) ;  /* 0xfffffff000007947 */ /* 0x000fc0000383ffff */
[----:B------:R-:W-:-:S00]  /*6210*/  NOP ;  /* 0x0000000000007918 */ /* 0x000fc00000000000 */
        /* <DEDUP_REMOVED lines=14> */
.L_x_4:


//--------------------- .nv.shared.chunk_gated_delta_rule_fwd_kernel_h_blockdim64 --------------------------
	.section	.nv.shared.chunk_gated_delta_rule_fwd_kernel_h_blockdim64,"aw",@nobits
	.align	16
